//
// Generated by NVIDIA NVVM Compiler
//
// Compiler Build ID: CL-36424714
// Cuda compilation tools, release 13.0, V13.0.88
// Based on NVVM 20.0.0
//

.version 9.0
.target sm_100
.address_size 64

	// .globl	_Z17softmax_sharedmemPKfPfii
// _ZZ17softmax_sharedmemPKfPfiiE4smem has been demoted

.visible .entry _Z17softmax_sharedmemPKfPfii(
	.param .u64 .ptr .align 1 _Z17softmax_sharedmemPKfPfii_param_0,
	.param .u64 .ptr .align 1 _Z17softmax_sharedmemPKfPfii_param_1,
	.param .u32 _Z17softmax_sharedmemPKfPfii_param_2,
	.param .u32 _Z17softmax_sharedmemPKfPfii_param_3
)
{
	.reg .pred 	%p<13>;
	.reg .b32 	%r<36>;
	.reg .b32 	%f<81>;
	.reg .b64 	%rd<10>;
	// demoted variable
	.shared .align 4 .b8 _ZZ17softmax_sharedmemPKfPfiiE4smem[512];
	ld.param.u64 	%rd4, [_Z17softmax_sharedmemPKfPfii_param_0];
	ld.param.u64 	%rd3, [_Z17softmax_sharedmemPKfPfii_param_1];
	ld.param.u32 	%r15, [_Z17softmax_sharedmemPKfPfii_param_3];
	cvta.to.global.u64 	%rd1, %rd4;
	mov.u32 	%r1, %tid.x;
	mov.u32 	%r16, %ctaid.x;
	mul.lo.s32 	%r17, %r15, %r16;
	add.s32 	%r35, %r17, %r1;
	add.s32 	%r3, %r17, %r15;
	setp.ge.s32 	%p1, %r1, %r15;
	mov.f32 	%f78, 0f00000000;
	mov.f32 	%f77, 0fFF800000;
	@%p1 bra 	$L__BB0_5;
	mov.f32 	%f77, 0fFF800000;
	mov.f32 	%f78, 0f00000000;
	mov.u32 	%r4, %ntid.x;
	mov.u32 	%r32, %r35;
$L__BB0_2:
	mul.wide.s32 	%rd5, %r32, 4;
	add.s64 	%rd6, %rd1, %rd5;
	ld.global.f32 	%f3, [%rd6];
	setp.leu.f32 	%p2, %f3, %f77;
	@%p2 bra 	$L__BB0_4;
	sub.f32 	%f17, %f77, %f3;
	fma.rn.f32 	%f18, %f17, 0f3BBB989D, 0f3F000000;
	cvt.sat.f32.f32 	%f19, %f18;
	mov.f32 	%f20, 0f4B400001;
	mov.f32 	%f21, 0f437C0000;
	fma.rm.f32 	%f22, %f19, %f21, %f20;
	add.f32 	%f23, %f22, 0fCB40007F;
	neg.f32 	%f24, %f23;
	fma.rn.f32 	%f25, %f17, 0f3FB8AA3B, %f24;
	fma.rn.f32 	%f26, %f17, 0f32A57060, %f25;
	mov.b32 	%r18, %f22;
	shl.b32 	%r19, %r18, 23;
	mov.b32 	%f27, %r19;
	ex2.approx.ftz.f32 	%f28, %f26;
	mul.f32 	%f29, %f28, %f27;
	mul.f32 	%f78, %f78, %f29;
	mov.f32 	%f77, %f3;
$L__BB0_4:
	sub.f32 	%f30, %f3, %f77;
	fma.rn.f32 	%f31, %f30, 0f3BBB989D, 0f3F000000;
	cvt.sat.f32.f32 	%f32, %f31;
	mov.f32 	%f33, 0f4B400001;
	mov.f32 	%f34, 0f437C0000;
	fma.rm.f32 	%f35, %f32, %f34, %f33;
	add.f32 	%f36, %f35, 0fCB40007F;
	neg.f32 	%f37, %f36;
	fma.rn.f32 	%f38, %f30, 0f3FB8AA3B, %f37;
	fma.rn.f32 	%f39, %f30, 0f32A57060, %f38;
	mov.b32 	%r20, %f35;
	shl.b32 	%r21, %r20, 23;
	mov.b32 	%f40, %r21;
	ex2.approx.ftz.f32 	%f41, %f39;
	fma.rn.f32 	%f78, %f41, %f40, %f78;
	add.s32 	%r32, %r32, %r4;
	setp.lt.s32 	%p3, %r32, %r3;
	@%p3 bra 	$L__BB0_2;
$L__BB0_5:
	shl.b32 	%r22, %r1, 2;
	mov.u32 	%r23, _ZZ17softmax_sharedmemPKfPfiiE4smem;
	add.s32 	%r7, %r23, %r22;
	st.shared.f32 	[%r7], %f77;
	bar.sync 	0;
	mov.u32 	%r8, %ntid.x;
	setp.lt.u32 	%p4, %r8, 2;
	@%p4 bra 	$L__BB0_11;
	mov.u32 	%r33, %r8;
$L__BB0_7:
	mov.u32 	%r9, %r33;
	shr.u32 	%r33, %r9, 1;
	setp.ge.u32 	%p5, %r1, %r33;
	@%p5 bra 	$L__BB0_10;
	shl.b32 	%r24, %r33, 2;
	add.s32 	%r25, %r7, %r24;
	ld.shared.f32 	%f10, [%r25];
	ld.shared.f32 	%f42, [%r7];
	setp.leu.f32 	%p6, %f10, %f42;
	@%p6 bra 	$L__BB0_10;
	st.shared.f32 	[%r7], %f10;
$L__BB0_10:
	bar.sync 	0;
	setp.gt.u32 	%p7, %r9, 3;
	@%p7 bra 	$L__BB0_7;
$L__BB0_11:
	setp.lt.u32 	%p8, %r8, 2;
	ld.shared.f32 	%f11, [_ZZ17softmax_sharedmemPKfPfiiE4smem];
	bar.sync 	0;
	sub.f32 	%f43, %f77, %f11;
	fma.rn.f32 	%f44, %f43, 0f3BBB989D, 0f3F000000;
	cvt.sat.f32.f32 	%f45, %f44;
	mov.f32 	%f46, 0f4B400001;
	mov.f32 	%f47, 0f437C0000;
	fma.rm.f32 	%f48, %f45, %f47, %f46;
	add.f32 	%f49, %f48, 0fCB40007F;
	neg.f32 	%f50, %f49;
	fma.rn.f32 	%f51, %f43, 0f3FB8AA3B, %f50;
	fma.rn.f32 	%f52, %f43, 0f32A57060, %f51;
	mov.b32 	%r26, %f48;
	shl.b32 	%r27, %r26, 23;
	mov.b32 	%f53, %r27;
	ex2.approx.ftz.f32 	%f54, %f52;
	mul.f32 	%f55, %f54, %f53;
	mul.f32 	%f56, %f78, %f55;
	st.shared.f32 	[%r7], %f56;
	bar.sync 	0;
	@%p8 bra 	$L__BB0_16;
	mov.u32 	%r34, %r8;
$L__BB0_13:
	shr.u32 	%r12, %r34, 1;
	setp.ge.u32 	%p9, %r1, %r12;
	@%p9 bra 	$L__BB0_15;
	shl.b32 	%r28, %r12, 2;
	add.s32 	%r29, %r7, %r28;
	ld.shared.f32 	%f57, [%r29];
	ld.shared.f32 	%f58, [%r7];
	add.f32 	%f59, %f57, %f58;
	st.shared.f32 	[%r7], %f59;
$L__BB0_15:
	bar.sync 	0;
	setp.gt.u32 	%p10, %r34, 3;
	mov.u32 	%r34, %r12;
	@%p10 bra 	$L__BB0_13;
$L__BB0_16:
	setp.ge.s32 	%p11, %r1, %r15;
	ld.shared.f32 	%f12, [_ZZ17softmax_sharedmemPKfPfiiE4smem];
	bar.sync 	0;
	@%p11 bra 	$L__BB0_19;
	cvta.to.global.u64 	%rd2, %rd3;
$L__BB0_18:
	mul.wide.s32 	%rd7, %r35, 4;
	add.s64 	%rd8, %rd1, %rd7;
	ld.global.f32 	%f60, [%rd8];
	sub.f32 	%f61, %f60, %f11;
	fma.rn.f32 	%f62, %f61, 0f3BBB989D, 0f3F000000;
	cvt.sat.f32.f32 	%f63, %f62;
	mov.f32 	%f64, 0f4B400001;
	mov.f32 	%f65, 0f437C0000;
	fma.rm.f32 	%f66, %f63, %f65, %f64;
	add.f32 	%f67, %f66, 0fCB40007F;
	neg.f32 	%f68, %f67;
	fma.rn.f32 	%f69, %f61, 0f3FB8AA3B, %f68;
	fma.rn.f32 	%f70, %f61, 0f32A57060, %f69;
	mov.b32 	%r30, %f66;
	shl.b32 	%r31, %r30, 23;
	mov.b32 	%f71, %r31;
	ex2.approx.ftz.f32 	%f72, %f70;
	mul.f32 	%f73, %f72, %f71;
	div.rn.f32 	%f74, %f73, %f12;
	add.s64 	%rd9, %rd2, %rd7;
	st.global.f32 	[%rd9], %f74;
	add.s32 	%r35, %r35, %r8;
	setp.lt.s32 	%p12, %r35, %r3;
	@%p12 bra 	$L__BB0_18;
$L__BB0_19:
	ret;

}
	// .globl	_Z14softmax_onlinePKfPfii
.visible .entry _Z14softmax_onlinePKfPfii(
	.param .u64 .ptr .align 1 _Z14softmax_onlinePKfPfii_param_0,
	.param .u64 .ptr .align 1 _Z14softmax_onlinePKfPfii_param_1,
	.param .u32 _Z14softmax_onlinePKfPfii_param_2,
	.param .u32 _Z14softmax_onlinePKfPfii_param_3
)
{
	.reg .pred 	%p<21>;
	.reg .b32 	%r<83>;
	.reg .b32 	%f<326>;
	.reg .b64 	%rd<20>;

	ld.param.u64 	%rd8, [_Z14softmax_onlinePKfPfii_param_0];
	ld.param.u64 	%rd9, [_Z14softmax_onlinePKfPfii_param_1];
	ld.param.u32 	%r25, [_Z14softmax_onlinePKfPfii_param_2];
	ld.param.u32 	%r24, [_Z14softmax_onlinePKfPfii_param_3];
	cvta.to.global.u64 	%rd1, %rd9;
	cvta.to.global.u64 	%rd2, %rd8;
	mov.u32 	%r26, %ctaid.x;
	mov.u32 	%r27, %ntid.x;
	mov.u32 	%r28, %tid.x;
	mad.lo.s32 	%r1, %r26, %r27, %r28;
	setp.ge.s32 	%p1, %r1, %r25;
	@%p1 bra 	$L__BB1_31;
	mul.lo.s32 	%r2, %r24, %r1;
	add.s32 	%r3, %r2, %r24;
	setp.lt.s32 	%p2, %r24, 1;
	mov.f32 	%f319, 0fFF800000;
	mov.f32 	%f318, 0f00000000;
	@%p2 bra 	$L__BB1_24;
	add.s32 	%r29, %r2, 1;
	max.s32 	%r30, %r3, %r29;
	sub.s32 	%r4, %r30, %r2;
	and.b32  	%r5, %r4, 3;
	sub.s32 	%r31, %r2, %r30;
	setp.gt.u32 	%p3, %r31, -4;
	mov.f32 	%f318, 0f00000000;
	mov.f32 	%f319, 0fFF800000;
	mov.u32 	%r81, %r2;
	@%p3 bra 	$L__BB1_13;
	add.s64 	%rd3, %rd2, 8;
	and.b32  	%r32, %r4, -4;
	neg.s32 	%r80, %r32;
	mov.f32 	%f318, 0f00000000;
	mov.f32 	%f319, 0fFF800000;
	mov.u32 	%r81, %r2;
$L__BB1_4:
	.pragma "nounroll";
	mul.wide.s32 	%rd10, %r81, 4;
	add.s64 	%rd7, %rd3, %rd10;
	ld.global.f32 	%f28, [%rd7+-8];
	setp.leu.f32 	%p4, %f28, %f319;
	@%p4 bra 	$L__BB1_6;
	sub.f32 	%f55, %f319, %f28;
	fma.rn.f32 	%f56, %f55, 0f3BBB989D, 0f3F000000;
	cvt.sat.f32.f32 	%f57, %f56;
	mov.f32 	%f58, 0f4B400001;
	mov.f32 	%f59, 0f437C0000;
	fma.rm.f32 	%f60, %f57, %f59, %f58;
	add.f32 	%f61, %f60, 0fCB40007F;
	neg.f32 	%f62, %f61;
	fma.rn.f32 	%f63, %f55, 0f3FB8AA3B, %f62;
	fma.rn.f32 	%f64, %f55, 0f32A57060, %f63;
	mov.b32 	%r33, %f60;
	shl.b32 	%r34, %r33, 23;
	mov.b32 	%f65, %r34;
	ex2.approx.ftz.f32 	%f66, %f64;
	mul.f32 	%f67, %f66, %f65;
	mul.f32 	%f318, %f318, %f67;
	mov.f32 	%f319, %f28;
$L__BB1_6:
	sub.f32 	%f68, %f28, %f319;
	fma.rn.f32 	%f69, %f68, 0f3BBB989D, 0f3F000000;
	cvt.sat.f32.f32 	%f70, %f69;
	mov.f32 	%f71, 0f4B400001;
	mov.f32 	%f72, 0f437C0000;
	fma.rm.f32 	%f73, %f70, %f72, %f71;
	add.f32 	%f74, %f73, 0fCB40007F;
	neg.f32 	%f75, %f74;
	fma.rn.f32 	%f76, %f68, 0f3FB8AA3B, %f75;
	fma.rn.f32 	%f77, %f68, 0f32A57060, %f76;
	mov.b32 	%r35, %f73;
	shl.b32 	%r36, %r35, 23;
	mov.b32 	%f78, %r36;
	ex2.approx.ftz.f32 	%f79, %f77;
	fma.rn.f32 	%f320, %f79, %f78, %f318;
	ld.global.f32 	%f33, [%rd7+-4];
	setp.leu.f32 	%p5, %f33, %f319;
	@%p5 bra 	$L__BB1_8;
	sub.f32 	%f80, %f319, %f33;
	fma.rn.f32 	%f81, %f80, 0f3BBB989D, 0f3F000000;
	cvt.sat.f32.f32 	%f82, %f81;
	mov.f32 	%f83, 0f4B400001;
	mov.f32 	%f84, 0f437C0000;
	fma.rm.f32 	%f85, %f82, %f84, %f83;
	add.f32 	%f86, %f85, 0fCB40007F;
	neg.f32 	%f87, %f86;
	fma.rn.f32 	%f88, %f80, 0f3FB8AA3B, %f87;
	fma.rn.f32 	%f89, %f80, 0f32A57060, %f88;
	mov.b32 	%r37, %f85;
	shl.b32 	%r38, %r37, 23;
	mov.b32 	%f90, %r38;
	ex2.approx.ftz.f32 	%f91, %f89;
	mul.f32 	%f92, %f91, %f90;
	mul.f32 	%f320, %f320, %f92;
	mov.f32 	%f319, %f33;
$L__BB1_8:
	sub.f32 	%f93, %f33, %f319;
	fma.rn.f32 	%f94, %f93, 0f3BBB989D, 0f3F000000;
	cvt.sat.f32.f32 	%f95, %f94;
	mov.f32 	%f96, 0f4B400001;
	mov.f32 	%f97, 0f437C0000;
	fma.rm.f32 	%f98, %f95, %f97, %f96;
	add.f32 	%f99, %f98, 0fCB40007F;
	neg.f32 	%f100, %f99;
	fma.rn.f32 	%f101, %f93, 0f3FB8AA3B, %f100;
	fma.rn.f32 	%f102, %f93, 0f32A57060, %f101;
	mov.b32 	%r39, %f98;
	shl.b32 	%r40, %r39, 23;
	mov.b32 	%f103, %r40;
	ex2.approx.ftz.f32 	%f104, %f102;
	fma.rn.f32 	%f322, %f104, %f103, %f320;
	ld.global.f32 	%f38, [%rd7];
	setp.leu.f32 	%p6, %f38, %f319;
	@%p6 bra 	$L__BB1_10;
	sub.f32 	%f105, %f319, %f38;
	fma.rn.f32 	%f106, %f105, 0f3BBB989D, 0f3F000000;
	cvt.sat.f32.f32 	%f107, %f106;
	mov.f32 	%f108, 0f4B400001;
	mov.f32 	%f109, 0f437C0000;
	fma.rm.f32 	%f110, %f107, %f109, %f108;
	add.f32 	%f111, %f110, 0fCB40007F;
	neg.f32 	%f112, %f111;
	fma.rn.f32 	%f113, %f105, 0f3FB8AA3B, %f112;
	fma.rn.f32 	%f114, %f105, 0f32A57060, %f113;
	mov.b32 	%r41, %f110;
	shl.b32 	%r42, %r41, 23;
	mov.b32 	%f115, %r42;
	ex2.approx.ftz.f32 	%f116, %f114;
	mul.f32 	%f117, %f116, %f115;
	mul.f32 	%f322, %f322, %f117;
	mov.f32 	%f319, %f38;
$L__BB1_10:
	sub.f32 	%f118, %f38, %f319;
	fma.rn.f32 	%f119, %f118, 0f3BBB989D, 0f3F000000;
	cvt.sat.f32.f32 	%f120, %f119;
	mov.f32 	%f121, 0f4B400001;
	mov.f32 	%f122, 0f437C0000;
	fma.rm.f32 	%f123, %f120, %f122, %f121;
	add.f32 	%f124, %f123, 0fCB40007F;
	neg.f32 	%f125, %f124;
	fma.rn.f32 	%f126, %f118, 0f3FB8AA3B, %f125;
	fma.rn.f32 	%f127, %f118, 0f32A57060, %f126;
	mov.b32 	%r43, %f123;
	shl.b32 	%r44, %r43, 23;
	mov.b32 	%f128, %r44;
	ex2.approx.ftz.f32 	%f129, %f127;
	fma.rn.f32 	%f324, %f129, %f128, %f322;
	ld.global.f32 	%f43, [%rd7+4];
	setp.leu.f32 	%p7, %f43, %f319;
	@%p7 bra 	$L__BB1_12;
	sub.f32 	%f130, %f319, %f43;
	fma.rn.f32 	%f131, %f130, 0f3BBB989D, 0f3F000000;
	cvt.sat.f32.f32 	%f132, %f131;
	mov.f32 	%f133, 0f4B400001;
	mov.f32 	%f134, 0f437C0000;
	fma.rm.f32 	%f135, %f132, %f134, %f133;
	add.f32 	%f136, %f135, 0fCB40007F;
	neg.f32 	%f137, %f136;
	fma.rn.f32 	%f138, %f130, 0f3FB8AA3B, %f137;
	fma.rn.f32 	%f139, %f130, 0f32A57060, %f138;
	mov.b32 	%r45, %f135;
	shl.b32 	%r46, %r45, 23;
	mov.b32 	%f140, %r46;
	ex2.approx.ftz.f32 	%f141, %f139;
	mul.f32 	%f142, %f141, %f140;
	mul.f32 	%f324, %f324, %f142;
	mov.f32 	%f319, %f43;
$L__BB1_12:
	sub.f32 	%f143, %f43, %f319;
	fma.rn.f32 	%f144, %f143, 0f3BBB989D, 0f3F000000;
	cvt.sat.f32.f32 	%f145, %f144;
	mov.f32 	%f146, 0f4B400001;
	mov.f32 	%f147, 0f437C0000;
	fma.rm.f32 	%f148, %f145, %f147, %f146;
	add.f32 	%f149, %f148, 0fCB40007F;
	neg.f32 	%f150, %f149;
	fma.rn.f32 	%f151, %f143, 0f3FB8AA3B, %f150;
	fma.rn.f32 	%f152, %f143, 0f32A57060, %f151;
	mov.b32 	%r47, %f148;
	shl.b32 	%r48, %r47, 23;
	mov.b32 	%f153, %r48;
	ex2.approx.ftz.f32 	%f154, %f152;
	fma.rn.f32 	%f318, %f154, %f153, %f324;
	add.s32 	%r81, %r81, 4;
	add.s32 	%r80, %r80, 4;
	setp.eq.s32 	%p8, %r80, 0;
	@%p8 bra 	$L__BB1_13;
	bra.uni 	$L__BB1_4;
$L__BB1_13:
	setp.eq.s32 	%p9, %r5, 0;
	@%p9 bra 	$L__BB1_24;
	setp.eq.s32 	%p10, %r5, 1;
	@%p10 bra 	$L__BB1_20;
	mul.wide.s32 	%rd11, %r81, 4;
	add.s64 	%rd4, %rd2, %rd11;
	ld.global.f32 	%f5, [%rd4];
	setp.leu.f32 	%p11, %f5, %f319;
	@%p11 bra 	$L__BB1_17;
	sub.f32 	%f156, %f319, %f5;
	fma.rn.f32 	%f157, %f156, 0f3BBB989D, 0f3F000000;
	cvt.sat.f32.f32 	%f158, %f157;
	mov.f32 	%f159, 0f4B400001;
	mov.f32 	%f160, 0f437C0000;
	fma.rm.f32 	%f161, %f158, %f160, %f159;
	add.f32 	%f162, %f161, 0fCB40007F;
	neg.f32 	%f163, %f162;
	fma.rn.f32 	%f164, %f156, 0f3FB8AA3B, %f163;
	fma.rn.f32 	%f165, %f156, 0f32A57060, %f164;
	mov.b32 	%r49, %f161;
	shl.b32 	%r50, %r49, 23;
	mov.b32 	%f166, %r50;
	ex2.approx.ftz.f32 	%f167, %f165;
	mul.f32 	%f168, %f167, %f166;
	mul.f32 	%f318, %f318, %f168;
	mov.f32 	%f319, %f5;
$L__BB1_17:
	sub.f32 	%f169, %f5, %f319;
	fma.rn.f32 	%f170, %f169, 0f3BBB989D, 0f3F000000;
	cvt.sat.f32.f32 	%f171, %f170;
	mov.f32 	%f172, 0f4B400001;
	mov.f32 	%f173, 0f437C0000;
	fma.rm.f32 	%f174, %f171, %f173, %f172;
	add.f32 	%f175, %f174, 0fCB40007F;
	neg.f32 	%f176, %f175;
	fma.rn.f32 	%f177, %f169, 0f3FB8AA3B, %f176;
	fma.rn.f32 	%f178, %f169, 0f32A57060, %f177;
	mov.b32 	%r51, %f174;
	shl.b32 	%r52, %r51, 23;
	mov.b32 	%f179, %r52;
	ex2.approx.ftz.f32 	%f180, %f178;
	fma.rn.f32 	%f306, %f180, %f179, %f318;
	ld.global.f32 	%f10, [%rd4+4];
	setp.leu.f32 	%p12, %f10, %f319;
	@%p12 bra 	$L__BB1_19;
	sub.f32 	%f181, %f319, %f10;
	fma.rn.f32 	%f182, %f181, 0f3BBB989D, 0f3F000000;
	cvt.sat.f32.f32 	%f183, %f182;
	mov.f32 	%f184, 0f4B400001;
	mov.f32 	%f185, 0f437C0000;
	fma.rm.f32 	%f186, %f183, %f185, %f184;
	add.f32 	%f187, %f186, 0fCB40007F;
	neg.f32 	%f188, %f187;
	fma.rn.f32 	%f189, %f181, 0f3FB8AA3B, %f188;
	fma.rn.f32 	%f190, %f181, 0f32A57060, %f189;
	mov.b32 	%r53, %f186;
	shl.b32 	%r54, %r53, 23;
	mov.b32 	%f191, %r54;
	ex2.approx.ftz.f32 	%f192, %f190;
	mul.f32 	%f193, %f192, %f191;
	mul.f32 	%f306, %f306, %f193;
	mov.f32 	%f319, %f10;
$L__BB1_19:
	sub.f32 	%f194, %f10, %f319;
	fma.rn.f32 	%f195, %f194, 0f3BBB989D, 0f3F000000;
	cvt.sat.f32.f32 	%f196, %f195;
	mov.f32 	%f197, 0f4B400001;
	mov.f32 	%f198, 0f437C0000;
	fma.rm.f32 	%f199, %f196, %f198, %f197;
	add.f32 	%f200, %f199, 0fCB40007F;
	neg.f32 	%f201, %f200;
	fma.rn.f32 	%f202, %f194, 0f3FB8AA3B, %f201;
	fma.rn.f32 	%f203, %f194, 0f32A57060, %f202;
	mov.b32 	%r55, %f199;
	shl.b32 	%r56, %r55, 23;
	mov.b32 	%f204, %r56;
	ex2.approx.ftz.f32 	%f205, %f203;
	fma.rn.f32 	%f318, %f205, %f204, %f306;
	add.s32 	%r81, %r81, 2;
$L__BB1_20:
	and.b32  	%r57, %r4, 1;
	setp.eq.b32 	%p13, %r57, 1;
	not.pred 	%p14, %p13;
	@%p14 bra 	$L__BB1_24;
	mul.wide.s32 	%rd12, %r81, 4;
	add.s64 	%rd13, %rd2, %rd12;
	ld.global.f32 	%f19, [%rd13];
	setp.leu.f32 	%p15, %f19, %f319;
	@%p15 bra 	$L__BB1_23;
	sub.f32 	%f206, %f319, %f19;
	fma.rn.f32 	%f207, %f206, 0f3BBB989D, 0f3F000000;
	cvt.sat.f32.f32 	%f208, %f207;
	mov.f32 	%f209, 0f4B400001;
	mov.f32 	%f210, 0f437C0000;
	fma.rm.f32 	%f211, %f208, %f210, %f209;
	add.f32 	%f212, %f211, 0fCB40007F;
	neg.f32 	%f213, %f212;
	fma.rn.f32 	%f214, %f206, 0f3FB8AA3B, %f213;
	fma.rn.f32 	%f215, %f206, 0f32A57060, %f214;
	mov.b32 	%r58, %f211;
	shl.b32 	%r59, %r58, 23;
	mov.b32 	%f216, %r59;
	ex2.approx.ftz.f32 	%f217, %f215;
	mul.f32 	%f218, %f217, %f216;
	mul.f32 	%f318, %f318, %f218;
	mov.f32 	%f319, %f19;
$L__BB1_23:
	sub.f32 	%f219, %f19, %f319;
	fma.rn.f32 	%f220, %f219, 0f3BBB989D, 0f3F000000;
	cvt.sat.f32.f32 	%f221, %f220;
	mov.f32 	%f222, 0f4B400001;
	mov.f32 	%f223, 0f437C0000;
	fma.rm.f32 	%f224, %f221, %f223, %f222;
	add.f32 	%f225, %f224, 0fCB40007F;
	neg.f32 	%f226, %f225;
	fma.rn.f32 	%f227, %f219, 0f3FB8AA3B, %f226;
	fma.rn.f32 	%f228, %f219, 0f32A57060, %f227;
	mov.b32 	%r60, %f224;
	shl.b32 	%r61, %r60, 23;
	mov.b32 	%f229, %r61;
	ex2.approx.ftz.f32 	%f230, %f228;
	fma.rn.f32 	%f318, %f230, %f229, %f318;
$L__BB1_24:
	setp.lt.s32 	%p16, %r24, 1;
	@%p16 bra 	$L__BB1_31;
	add.s32 	%r62, %r2, 1;
	max.s32 	%r10, %r3, %r62;
	sub.s32 	%r63, %r10, %r2;
	and.b32  	%r11, %r63, 3;
	setp.eq.s32 	%p17, %r11, 0;
	mov.u32 	%r79, %r2;
	@%p17 bra 	$L__BB1_28;
	neg.s32 	%r77, %r11;
	mov.u32 	%r79, %r2;
$L__BB1_27:
	.pragma "nounroll";
	mul.wide.s32 	%rd14, %r79, 4;
	add.s64 	%rd15, %rd1, %rd14;
	add.s64 	%rd16, %rd2, %rd14;
	ld.global.f32 	%f231, [%rd16];
	sub.f32 	%f232, %f231, %f319;
	fma.rn.f32 	%f233, %f232, 0f3BBB989D, 0f3F000000;
	cvt.sat.f32.f32 	%f234, %f233;
	mov.f32 	%f235, 0f4B400001;
	mov.f32 	%f236, 0f437C0000;
	fma.rm.f32 	%f237, %f234, %f236, %f235;
	add.f32 	%f238, %f237, 0fCB40007F;
	neg.f32 	%f239, %f238;
	fma.rn.f32 	%f240, %f232, 0f3FB8AA3B, %f239;
	fma.rn.f32 	%f241, %f232, 0f32A57060, %f240;
	mov.b32 	%r64, %f237;
	shl.b32 	%r65, %r64, 23;
	mov.b32 	%f242, %r65;
	ex2.approx.ftz.f32 	%f243, %f241;
	mul.f32 	%f244, %f243, %f242;
	div.rn.f32 	%f245, %f244, %f318;
	st.global.f32 	[%rd15], %f245;
	add.s32 	%r79, %r79, 1;
	add.s32 	%r77, %r77, 1;
	setp.ne.s32 	%p18, %r77, 0;
	@%p18 bra 	$L__BB1_27;
$L__BB1_28:
	sub.s32 	%r66, %r2, %r10;
	setp.gt.u32 	%p19, %r66, -4;
	@%p19 bra 	$L__BB1_31;
	add.s64 	%rd5, %rd2, 8;
	add.s64 	%rd6, %rd1, 8;
$L__BB1_30:
	mul.wide.s32 	%rd17, %r79, 4;
	add.s64 	%rd18, %rd5, %rd17;
	add.s64 	%rd19, %rd6, %rd17;
	ld.global.f32 	%f246, [%rd18+-8];
	sub.f32 	%f247, %f246, %f319;
	fma.rn.f32 	%f248, %f247, 0f3BBB989D, 0f3F000000;
	cvt.sat.f32.f32 	%f249, %f248;
	mov.f32 	%f250, 0f4B400001;
	mov.f32 	%f251, 0f437C0000;
	fma.rm.f32 	%f252, %f249, %f251, %f250;
	add.f32 	%f253, %f252, 0fCB40007F;
	neg.f32 	%f254, %f253;
	fma.rn.f32 	%f255, %f247, 0f3FB8AA3B, %f254;
	fma.rn.f32 	%f256, %f247, 0f32A57060, %f255;
	mov.b32 	%r67, %f252;
	shl.b32 	%r68, %r67, 23;
	mov.b32 	%f257, %r68;
	ex2.approx.ftz.f32 	%f258, %f256;
	mul.f32 	%f259, %f258, %f257;
	div.rn.f32 	%f260, %f259, %f318;
	st.global.f32 	[%rd19+-8], %f260;
	ld.global.f32 	%f261, [%rd18+-4];
	sub.f32 	%f262, %f261, %f319;
	fma.rn.f32 	%f263, %f262, 0f3BBB989D, 0f3F000000;
	cvt.sat.f32.f32 	%f264, %f263;
	fma.rm.f32 	%f265, %f264, %f251, %f250;
	add.f32 	%f266, %f265, 0fCB40007F;
	neg.f32 	%f267, %f266;
	fma.rn.f32 	%f268, %f262, 0f3FB8AA3B, %f267;
	fma.rn.f32 	%f269, %f262, 0f32A57060, %f268;
	mov.b32 	%r69, %f265;
	shl.b32 	%r70, %r69, 23;
	mov.b32 	%f270, %r70;
	ex2.approx.ftz.f32 	%f271, %f269;
	mul.f32 	%f272, %f271, %f270;
	div.rn.f32 	%f273, %f272, %f318;
	st.global.f32 	[%rd19+-4], %f273;
	ld.global.f32 	%f274, [%rd18];
	sub.f32 	%f275, %f274, %f319;
	fma.rn.f32 	%f276, %f275, 0f3BBB989D, 0f3F000000;
	cvt.sat.f32.f32 	%f277, %f276;
	fma.rm.f32 	%f278, %f277, %f251, %f250;
	add.f32 	%f279, %f278, 0fCB40007F;
	neg.f32 	%f280, %f279;
	fma.rn.f32 	%f281, %f275, 0f3FB8AA3B, %f280;
	fma.rn.f32 	%f282, %f275, 0f32A57060, %f281;
	mov.b32 	%r71, %f278;
	shl.b32 	%r72, %r71, 23;
	mov.b32 	%f283, %r72;
	ex2.approx.ftz.f32 	%f284, %f282;
	mul.f32 	%f285, %f284, %f283;
	div.rn.f32 	%f286, %f285, %f318;
	st.global.f32 	[%rd19], %f286;
	ld.global.f32 	%f287, [%rd18+4];
	sub.f32 	%f288, %f287, %f319;
	fma.rn.f32 	%f289, %f288, 0f3BBB989D, 0f3F000000;
	cvt.sat.f32.f32 	%f290, %f289;
	fma.rm.f32 	%f291, %f290, %f251, %f250;
	add.f32 	%f292, %f291, 0fCB40007F;
	neg.f32 	%f293, %f292;
	fma.rn.f32 	%f294, %f288, 0f3FB8AA3B, %f293;
	fma.rn.f32 	%f295, %f288, 0f32A57060, %f294;
	mov.b32 	%r73, %f291;
	shl.b32 	%r74, %r73, 23;
	mov.b32 	%f296, %r74;
	ex2.approx.ftz.f32 	%f297, %f295;
	mul.f32 	%f298, %f297, %f296;
	div.rn.f32 	%f299, %f298, %f318;
	st.global.f32 	[%rd19+4], %f299;
	add.s32 	%r79, %r79, 4;
	setp.lt.s32 	%p20, %r79, %r3;
	@%p20 bra 	$L__BB1_30;
$L__BB1_31:
	ret;

}
	// .globl	_Z13softmax_naivePKfPfii
.visible .entry _Z13softmax_naivePKfPfii(
	.param .u64 .ptr .align 1 _Z13softmax_naivePKfPfii_param_0,
	.param .u64 .ptr .align 1 _Z13softmax_naivePKfPfii_param_1,
	.param .u32 _Z13softmax_naivePKfPfii_param_2,
	.param .u32 _Z13softmax_naivePKfPfii_param_3
)
{
	.reg .pred 	%p<54>;
	.reg .b32 	%r<119>;
	.reg .b32 	%f<362>;
	.reg .b64 	%rd<31>;

	ld.param.u64 	%rd7, [_Z13softmax_naivePKfPfii_param_0];
	ld.param.u64 	%rd8, [_Z13softmax_naivePKfPfii_param_1];
	ld.param.u32 	%r47, [_Z13softmax_naivePKfPfii_param_2];
	ld.param.u32 	%r46, [_Z13softmax_naivePKfPfii_param_3];
	cvta.to.global.u64 	%rd1, %rd8;
	cvta.to.global.u64 	%rd2, %rd7;
	mov.u32 	%r48, %ctaid.x;
	mov.u32 	%r49, %ntid.x;
	mov.u32 	%r50, %tid.x;
	mad.lo.s32 	%r1, %r48, %r49, %r50;
	setp.ge.s32 	%p1, %r1, %r47;
	@%p1 bra 	$L__BB2_33;
	mul.lo.s32 	%r2, %r46, %r1;
	add.s32 	%r3, %r2, %r46;
	setp.lt.s32 	%p2, %r46, 1;
	mov.f32 	%f352, 0fFF800000;
	@%p2 bra 	$L__BB2_14;
	add.s32 	%r51, %r2, 1;
	max.s32 	%r52, %r3, %r51;
	sub.s32 	%r4, %r52, %r2;
	and.b32  	%r5, %r4, 15;
	sub.s32 	%r53, %r2, %r52;
	setp.gt.u32 	%p3, %r53, -16;
	mov.f32 	%f352, 0fFF800000;
	mov.u32 	%r109, %r2;
	@%p3 bra 	$L__BB2_5;
	and.b32  	%r54, %r4, -16;
	neg.s32 	%r108, %r54;
	add.s64 	%rd3, %rd2, 32;
	mov.f32 	%f352, 0fFF800000;
	mov.u32 	%r109, %r2;
$L__BB2_4:
	.pragma "nounroll";
	mul.wide.s32 	%rd9, %r109, 4;
	add.s64 	%rd10, %rd3, %rd9;
	ld.global.f32 	%f30, [%rd10+-32];
	setp.gt.f32 	%p4, %f30, %f352;
	selp.f32 	%f31, %f30, %f352, %p4;
	ld.global.f32 	%f32, [%rd10+-28];
	setp.gt.f32 	%p5, %f32, %f31;
	selp.f32 	%f33, %f32, %f31, %p5;
	ld.global.f32 	%f34, [%rd10+-24];
	setp.gt.f32 	%p6, %f34, %f33;
	selp.f32 	%f35, %f34, %f33, %p6;
	ld.global.f32 	%f36, [%rd10+-20];
	setp.gt.f32 	%p7, %f36, %f35;
	selp.f32 	%f37, %f36, %f35, %p7;
	ld.global.f32 	%f38, [%rd10+-16];
	setp.gt.f32 	%p8, %f38, %f37;
	selp.f32 	%f39, %f38, %f37, %p8;
	ld.global.f32 	%f40, [%rd10+-12];
	setp.gt.f32 	%p9, %f40, %f39;
	selp.f32 	%f41, %f40, %f39, %p9;
	ld.global.f32 	%f42, [%rd10+-8];
	setp.gt.f32 	%p10, %f42, %f41;
	selp.f32 	%f43, %f42, %f41, %p10;
	ld.global.f32 	%f44, [%rd10+-4];
	setp.gt.f32 	%p11, %f44, %f43;
	selp.f32 	%f45, %f44, %f43, %p11;
	ld.global.f32 	%f46, [%rd10];
	setp.gt.f32 	%p12, %f46, %f45;
	selp.f32 	%f47, %f46, %f45, %p12;
	ld.global.f32 	%f48, [%rd10+4];
	setp.gt.f32 	%p13, %f48, %f47;
	selp.f32 	%f49, %f48, %f47, %p13;
	ld.global.f32 	%f50, [%rd10+8];
	setp.gt.f32 	%p14, %f50, %f49;
	selp.f32 	%f51, %f50, %f49, %p14;
	ld.global.f32 	%f52, [%rd10+12];
	setp.gt.f32 	%p15, %f52, %f51;
	selp.f32 	%f53, %f52, %f51, %p15;
	ld.global.f32 	%f54, [%rd10+16];
	setp.gt.f32 	%p16, %f54, %f53;
	selp.f32 	%f55, %f54, %f53, %p16;
	ld.global.f32 	%f56, [%rd10+20];
	setp.gt.f32 	%p17, %f56, %f55;
	selp.f32 	%f57, %f56, %f55, %p17;
	ld.global.f32 	%f58, [%rd10+24];
	setp.gt.f32 	%p18, %f58, %f57;
	selp.f32 	%f59, %f58, %f57, %p18;
	ld.global.f32 	%f60, [%rd10+28];
	setp.gt.f32 	%p19, %f60, %f59;
	selp.f32 	%f352, %f60, %f59, %p19;
	add.s32 	%r109, %r109, 16;
	add.s32 	%r108, %r108, 16;
	setp.eq.s32 	%p20, %r108, 0;
	@%p20 bra 	$L__BB2_5;
	bra.uni 	$L__BB2_4;
$L__BB2_5:
	setp.eq.s32 	%p21, %r5, 0;
	@%p21 bra 	$L__BB2_14;
	and.b32  	%r8, %r4, 7;
	setp.lt.u32 	%p22, %r5, 8;
	@%p22 bra 	$L__BB2_8;
	mul.wide.s32 	%rd11, %r109, 4;
	add.s64 	%rd12, %rd2, %rd11;
	ld.global.f32 	%f62, [%rd12];
	setp.gt.f32 	%p23, %f62, %f352;
	selp.f32 	%f63, %f62, %f352, %p23;
	ld.global.f32 	%f64, [%rd12+4];
	setp.gt.f32 	%p24, %f64, %f63;
	selp.f32 	%f65, %f64, %f63, %p24;
	ld.global.f32 	%f66, [%rd12+8];
	setp.gt.f32 	%p25, %f66, %f65;
	selp.f32 	%f67, %f66, %f65, %p25;
	ld.global.f32 	%f68, [%rd12+12];
	setp.gt.f32 	%p26, %f68, %f67;
	selp.f32 	%f69, %f68, %f67, %p26;
	ld.global.f32 	%f70, [%rd12+16];
	setp.gt.f32 	%p27, %f70, %f69;
	selp.f32 	%f71, %f70, %f69, %p27;
	ld.global.f32 	%f72, [%rd12+20];
	setp.gt.f32 	%p28, %f72, %f71;
	selp.f32 	%f73, %f72, %f71, %p28;
	ld.global.f32 	%f74, [%rd12+24];
	setp.gt.f32 	%p29, %f74, %f73;
	selp.f32 	%f75, %f74, %f73, %p29;
	ld.global.f32 	%f76, [%rd12+28];
	setp.gt.f32 	%p30, %f76, %f75;
	selp.f32 	%f352, %f76, %f75, %p30;
	add.s32 	%r109, %r109, 8;
$L__BB2_8:
	setp.eq.s32 	%p31, %r8, 0;
	@%p31 bra 	$L__BB2_14;
	and.b32  	%r11, %r4, 3;
	setp.lt.u32 	%p32, %r8, 4;
	@%p32 bra 	$L__BB2_11;
	mul.wide.s32 	%rd13, %r109, 4;
	add.s64 	%rd14, %rd2, %rd13;
	ld.global.f32 	%f78, [%rd14];
	setp.gt.f32 	%p33, %f78, %f352;
	selp.f32 	%f79, %f78, %f352, %p33;
	ld.global.f32 	%f80, [%rd14+4];
	setp.gt.f32 	%p34, %f80, %f79;
	selp.f32 	%f81, %f80, %f79, %p34;
	ld.global.f32 	%f82, [%rd14+8];
	setp.gt.f32 	%p35, %f82, %f81;
	selp.f32 	%f83, %f82, %f81, %p35;
	ld.global.f32 	%f84, [%rd14+12];
	setp.gt.f32 	%p36, %f84, %f83;
	selp.f32 	%f352, %f84, %f83, %p36;
	add.s32 	%r109, %r109, 4;
$L__BB2_11:
	setp.eq.s32 	%p37, %r11, 0;
	@%p37 bra 	$L__BB2_14;
	neg.s32 	%r106, %r11;
$L__BB2_13:
	.pragma "nounroll";
	mul.wide.s32 	%rd15, %r109, 4;
	add.s64 	%rd16, %rd2, %rd15;
	ld.global.f32 	%f85, [%rd16];
	setp.gt.f32 	%p38, %f85, %f352;
	selp.f32 	%f352, %f85, %f352, %p38;
	add.s32 	%r109, %r109, 1;
	add.s32 	%r106, %r106, 1;
	setp.ne.s32 	%p39, %r106, 0;
	@%p39 bra 	$L__BB2_13;
$L__BB2_14:
	setp.lt.s32 	%p40, %r46, 1;
	mov.f32 	%f360, 0f00000000;
	@%p40 bra 	$L__BB2_26;
	add.s32 	%r55, %r2, 1;
	max.s32 	%r56, %r3, %r55;
	sub.s32 	%r19, %r56, %r2;
	and.b32  	%r20, %r19, 7;
	sub.s32 	%r57, %r2, %r56;
	setp.gt.u32 	%p41, %r57, -8;
	mov.f32 	%f360, 0f00000000;
	mov.u32 	%r117, %r2;
	@%p41 bra 	$L__BB2_18;
	and.b32  	%r58, %r19, -8;
	neg.s32 	%r116, %r58;
	add.s64 	%rd4, %rd2, 16;
	mov.f32 	%f360, 0f00000000;
	mov.u32 	%r117, %r2;
$L__BB2_17:
	.pragma "nounroll";
	mul.wide.s32 	%rd17, %r117, 4;
	add.s64 	%rd18, %rd4, %rd17;
	ld.global.f32 	%f90, [%rd18+-16];
	sub.f32 	%f91, %f90, %f352;
	fma.rn.f32 	%f92, %f91, 0f3BBB989D, 0f3F000000;
	cvt.sat.f32.f32 	%f93, %f92;
	mov.f32 	%f94, 0f4B400001;
	mov.f32 	%f95, 0f437C0000;
	fma.rm.f32 	%f96, %f93, %f95, %f94;
	add.f32 	%f97, %f96, 0fCB40007F;
	neg.f32 	%f98, %f97;
	fma.rn.f32 	%f99, %f91, 0f3FB8AA3B, %f98;
	fma.rn.f32 	%f100, %f91, 0f32A57060, %f99;
	mov.b32 	%r59, %f96;
	shl.b32 	%r60, %r59, 23;
	mov.b32 	%f101, %r60;
	ex2.approx.ftz.f32 	%f102, %f100;
	fma.rn.f32 	%f103, %f102, %f101, %f360;
	ld.global.f32 	%f104, [%rd18+-12];
	sub.f32 	%f105, %f104, %f352;
	fma.rn.f32 	%f106, %f105, 0f3BBB989D, 0f3F000000;
	cvt.sat.f32.f32 	%f107, %f106;
	fma.rm.f32 	%f108, %f107, %f95, %f94;
	add.f32 	%f109, %f108, 0fCB40007F;
	neg.f32 	%f110, %f109;
	fma.rn.f32 	%f111, %f105, 0f3FB8AA3B, %f110;
	fma.rn.f32 	%f112, %f105, 0f32A57060, %f111;
	mov.b32 	%r61, %f108;
	shl.b32 	%r62, %r61, 23;
	mov.b32 	%f113, %r62;
	ex2.approx.ftz.f32 	%f114, %f112;
	fma.rn.f32 	%f115, %f114, %f113, %f103;
	ld.global.f32 	%f116, [%rd18+-8];
	sub.f32 	%f117, %f116, %f352;
	fma.rn.f32 	%f118, %f117, 0f3BBB989D, 0f3F000000;
	cvt.sat.f32.f32 	%f119, %f118;
	fma.rm.f32 	%f120, %f119, %f95, %f94;
	add.f32 	%f121, %f120, 0fCB40007F;
	neg.f32 	%f122, %f121;
	fma.rn.f32 	%f123, %f117, 0f3FB8AA3B, %f122;
	fma.rn.f32 	%f124, %f117, 0f32A57060, %f123;
	mov.b32 	%r63, %f120;
	shl.b32 	%r64, %r63, 23;
	mov.b32 	%f125, %r64;
	ex2.approx.ftz.f32 	%f126, %f124;
	fma.rn.f32 	%f127, %f126, %f125, %f115;
	ld.global.f32 	%f128, [%rd18+-4];
	sub.f32 	%f129, %f128, %f352;
	fma.rn.f32 	%f130, %f129, 0f3BBB989D, 0f3F000000;
	cvt.sat.f32.f32 	%f131, %f130;
	fma.rm.f32 	%f132, %f131, %f95, %f94;
	add.f32 	%f133, %f132, 0fCB40007F;
	neg.f32 	%f134, %f133;
	fma.rn.f32 	%f135, %f129, 0f3FB8AA3B, %f134;
	fma.rn.f32 	%f136, %f129, 0f32A57060, %f135;
	mov.b32 	%r65, %f132;
	shl.b32 	%r66, %r65, 23;
	mov.b32 	%f137, %r66;
	ex2.approx.ftz.f32 	%f138, %f136;
	fma.rn.f32 	%f139, %f138, %f137, %f127;
	ld.global.f32 	%f140, [%rd18];
	sub.f32 	%f141, %f140, %f352;
	fma.rn.f32 	%f142, %f141, 0f3BBB989D, 0f3F000000;
	cvt.sat.f32.f32 	%f143, %f142;
	fma.rm.f32 	%f144, %f143, %f95, %f94;
	add.f32 	%f145, %f144, 0fCB40007F;
	neg.f32 	%f146, %f145;
	fma.rn.f32 	%f147, %f141, 0f3FB8AA3B, %f146;
	fma.rn.f32 	%f148, %f141, 0f32A57060, %f147;
	mov.b32 	%r67, %f144;
	shl.b32 	%r68, %r67, 23;
	mov.b32 	%f149, %r68;
	ex2.approx.ftz.f32 	%f150, %f148;
	fma.rn.f32 	%f151, %f150, %f149, %f139;
	ld.global.f32 	%f152, [%rd18+4];
	sub.f32 	%f153, %f152, %f352;
	fma.rn.f32 	%f154, %f153, 0f3BBB989D, 0f3F000000;
	cvt.sat.f32.f32 	%f155, %f154;
	fma.rm.f32 	%f156, %f155, %f95, %f94;
	add.f32 	%f157, %f156, 0fCB40007F;
	neg.f32 	%f158, %f157;
	fma.rn.f32 	%f159, %f153, 0f3FB8AA3B, %f158;
	fma.rn.f32 	%f160, %f153, 0f32A57060, %f159;
	mov.b32 	%r69, %f156;
	shl.b32 	%r70, %r69, 23;
	mov.b32 	%f161, %r70;
	ex2.approx.ftz.f32 	%f162, %f160;
	fma.rn.f32 	%f163, %f162, %f161, %f151;
	ld.global.f32 	%f164, [%rd18+8];
	sub.f32 	%f165, %f164, %f352;
	fma.rn.f32 	%f166, %f165, 0f3BBB989D, 0f3F000000;
	cvt.sat.f32.f32 	%f167, %f166;
	fma.rm.f32 	%f168, %f167, %f95, %f94;
	add.f32 	%f169, %f168, 0fCB40007F;
	neg.f32 	%f170, %f169;
	fma.rn.f32 	%f171, %f165, 0f3FB8AA3B, %f170;
	fma.rn.f32 	%f172, %f165, 0f32A57060, %f171;
	mov.b32 	%r71, %f168;
	shl.b32 	%r72, %r71, 23;
	mov.b32 	%f173, %r72;
	ex2.approx.ftz.f32 	%f174, %f172;
	fma.rn.f32 	%f175, %f174, %f173, %f163;
	ld.global.f32 	%f176, [%rd18+12];
	sub.f32 	%f177, %f176, %f352;
	fma.rn.f32 	%f178, %f177, 0f3BBB989D, 0f3F000000;
	cvt.sat.f32.f32 	%f179, %f178;
	fma.rm.f32 	%f180, %f179, %f95, %f94;
	add.f32 	%f181, %f180, 0fCB40007F;
	neg.f32 	%f182, %f181;
	fma.rn.f32 	%f183, %f177, 0f3FB8AA3B, %f182;
	fma.rn.f32 	%f184, %f177, 0f32A57060, %f183;
	mov.b32 	%r73, %f180;
	shl.b32 	%r74, %r73, 23;
	mov.b32 	%f185, %r74;
	ex2.approx.ftz.f32 	%f186, %f184;
	fma.rn.f32 	%f360, %f186, %f185, %f175;
	add.s32 	%r117, %r117, 8;
	add.s32 	%r116, %r116, 8;
	setp.eq.s32 	%p42, %r116, 0;
	@%p42 bra 	$L__BB2_18;
	bra.uni 	$L__BB2_17;
$L__BB2_18:
	setp.eq.s32 	%p43, %r20, 0;
	@%p43 bra 	$L__BB2_26;
	and.b32  	%r27, %r19, 3;
	setp.lt.u32 	%p44, %r20, 4;
	@%p44 bra 	$L__BB2_21;
	mul.wide.s32 	%rd19, %r117, 4;
	add.s64 	%rd20, %rd2, %rd19;
	ld.global.f32 	%f188, [%rd20];
	sub.f32 	%f189, %f188, %f352;
	fma.rn.f32 	%f190, %f189, 0f3BBB989D, 0f3F000000;
	cvt.sat.f32.f32 	%f191, %f190;
	mov.f32 	%f192, 0f4B400001;
	mov.f32 	%f193, 0f437C0000;
	fma.rm.f32 	%f194, %f191, %f193, %f192;
	add.f32 	%f195, %f194, 0fCB40007F;
	neg.f32 	%f196, %f195;
	fma.rn.f32 	%f197, %f189, 0f3FB8AA3B, %f196;
	fma.rn.f32 	%f198, %f189, 0f32A57060, %f197;
	mov.b32 	%r75, %f194;
	shl.b32 	%r76, %r75, 23;
	mov.b32 	%f199, %r76;
	ex2.approx.ftz.f32 	%f200, %f198;
	fma.rn.f32 	%f201, %f200, %f199, %f360;
	ld.global.f32 	%f202, [%rd20+4];
	sub.f32 	%f203, %f202, %f352;
	fma.rn.f32 	%f204, %f203, 0f3BBB989D, 0f3F000000;
	cvt.sat.f32.f32 	%f205, %f204;
	fma.rm.f32 	%f206, %f205, %f193, %f192;
	add.f32 	%f207, %f206, 0fCB40007F;
	neg.f32 	%f208, %f207;
	fma.rn.f32 	%f209, %f203, 0f3FB8AA3B, %f208;
	fma.rn.f32 	%f210, %f203, 0f32A57060, %f209;
	mov.b32 	%r77, %f206;
	shl.b32 	%r78, %r77, 23;
	mov.b32 	%f211, %r78;
	ex2.approx.ftz.f32 	%f212, %f210;
	fma.rn.f32 	%f213, %f212, %f211, %f201;
	ld.global.f32 	%f214, [%rd20+8];
	sub.f32 	%f215, %f214, %f352;
	fma.rn.f32 	%f216, %f215, 0f3BBB989D, 0f3F000000;
	cvt.sat.f32.f32 	%f217, %f216;
	fma.rm.f32 	%f218, %f217, %f193, %f192;
	add.f32 	%f219, %f218, 0fCB40007F;
	neg.f32 	%f220, %f219;
	fma.rn.f32 	%f221, %f215, 0f3FB8AA3B, %f220;
	fma.rn.f32 	%f222, %f215, 0f32A57060, %f221;
	mov.b32 	%r79, %f218;
	shl.b32 	%r80, %r79, 23;
	mov.b32 	%f223, %r80;
	ex2.approx.ftz.f32 	%f224, %f222;
	fma.rn.f32 	%f225, %f224, %f223, %f213;
	ld.global.f32 	%f226, [%rd20+12];
	sub.f32 	%f227, %f226, %f352;
	fma.rn.f32 	%f228, %f227, 0f3BBB989D, 0f3F000000;
	cvt.sat.f32.f32 	%f229, %f228;
	fma.rm.f32 	%f230, %f229, %f193, %f192;
	add.f32 	%f231, %f230, 0fCB40007F;
	neg.f32 	%f232, %f231;
	fma.rn.f32 	%f233, %f227, 0f3FB8AA3B, %f232;
	fma.rn.f32 	%f234, %f227, 0f32A57060, %f233;
	mov.b32 	%r81, %f230;
	shl.b32 	%r82, %r81, 23;
	mov.b32 	%f235, %r82;
	ex2.approx.ftz.f32 	%f236, %f234;
	fma.rn.f32 	%f360, %f236, %f235, %f225;
	add.s32 	%r117, %r117, 4;
$L__BB2_21:
	setp.eq.s32 	%p45, %r27, 0;
	@%p45 bra 	$L__BB2_26;
	setp.eq.s32 	%p46, %r27, 1;
	@%p46 bra 	$L__BB2_24;
	mul.wide.s32 	%rd21, %r117, 4;
	add.s64 	%rd22, %rd2, %rd21;
	ld.global.f32 	%f238, [%rd22];
	sub.f32 	%f239, %f238, %f352;
	fma.rn.f32 	%f240, %f239, 0f3BBB989D, 0f3F000000;
	cvt.sat.f32.f32 	%f241, %f240;
	mov.f32 	%f242, 0f4B400001;
	mov.f32 	%f243, 0f437C0000;
	fma.rm.f32 	%f244, %f241, %f243, %f242;
	add.f32 	%f245, %f244, 0fCB40007F;
	neg.f32 	%f246, %f245;
	fma.rn.f32 	%f247, %f239, 0f3FB8AA3B, %f246;
	fma.rn.f32 	%f248, %f239, 0f32A57060, %f247;
	mov.b32 	%r83, %f244;
	shl.b32 	%r84, %r83, 23;
	mov.b32 	%f249, %r84;
	ex2.approx.ftz.f32 	%f250, %f248;
	fma.rn.f32 	%f251, %f250, %f249, %f360;
	ld.global.f32 	%f252, [%rd22+4];
	sub.f32 	%f253, %f252, %f352;
	fma.rn.f32 	%f254, %f253, 0f3BBB989D, 0f3F000000;
	cvt.sat.f32.f32 	%f255, %f254;
	fma.rm.f32 	%f256, %f255, %f243, %f242;
	add.f32 	%f257, %f256, 0fCB40007F;
	neg.f32 	%f258, %f257;
	fma.rn.f32 	%f259, %f253, 0f3FB8AA3B, %f258;
	fma.rn.f32 	%f260, %f253, 0f32A57060, %f259;
	mov.b32 	%r85, %f256;
	shl.b32 	%r86, %r85, 23;
	mov.b32 	%f261, %r86;
	ex2.approx.ftz.f32 	%f262, %f260;
	fma.rn.f32 	%f360, %f262, %f261, %f251;
	add.s32 	%r117, %r117, 2;
$L__BB2_24:
	and.b32  	%r87, %r19, 1;
	setp.eq.b32 	%p47, %r87, 1;
	not.pred 	%p48, %p47;
	@%p48 bra 	$L__BB2_26;
	mul.wide.s32 	%rd23, %r117, 4;
	add.s64 	%rd24, %rd2, %rd23;
	ld.global.f32 	%f263, [%rd24];
	sub.f32 	%f264, %f263, %f352;
	fma.rn.f32 	%f265, %f264, 0f3BBB989D, 0f3F000000;
	cvt.sat.f32.f32 	%f266, %f265;
	mov.f32 	%f267, 0f4B400001;
	mov.f32 	%f268, 0f437C0000;
	fma.rm.f32 	%f269, %f266, %f268, %f267;
	add.f32 	%f270, %f269, 0fCB40007F;
	neg.f32 	%f271, %f270;
	fma.rn.f32 	%f272, %f264, 0f3FB8AA3B, %f271;
	fma.rn.f32 	%f273, %f264, 0f32A57060, %f272;
	mov.b32 	%r88, %f269;
	shl.b32 	%r89, %r88, 23;
	mov.b32 	%f274, %r89;
	ex2.approx.ftz.f32 	%f275, %f273;
	fma.rn.f32 	%f360, %f275, %f274, %f360;
$L__BB2_26:
	setp.lt.s32 	%p49, %r46, 1;
	@%p49 bra 	$L__BB2_33;
	add.s32 	%r90, %r2, 1;
	max.s32 	%r32, %r3, %r90;
	sub.s32 	%r91, %r32, %r2;
	and.b32  	%r33, %r91, 3;
	setp.eq.s32 	%p50, %r33, 0;
	mov.u32 	%r115, %r2;
	@%p50 bra 	$L__BB2_30;
	neg.s32 	%r113, %r33;
	mov.u32 	%r115, %r2;
$L__BB2_29:
	.pragma "nounroll";
	mul.wide.s32 	%rd25, %r115, 4;
	add.s64 	%rd26, %rd1, %rd25;
	add.s64 	%rd27, %rd2, %rd25;
	ld.global.f32 	%f276, [%rd27];
	sub.f32 	%f277, %f276, %f352;
	fma.rn.f32 	%f278, %f277, 0f3BBB989D, 0f3F000000;
	cvt.sat.f32.f32 	%f279, %f278;
	mov.f32 	%f280, 0f4B400001;
	mov.f32 	%f281, 0f437C0000;
	fma.rm.f32 	%f282, %f279, %f281, %f280;
	add.f32 	%f283, %f282, 0fCB40007F;
	neg.f32 	%f284, %f283;
	fma.rn.f32 	%f285, %f277, 0f3FB8AA3B, %f284;
	fma.rn.f32 	%f286, %f277, 0f32A57060, %f285;
	mov.b32 	%r92, %f282;
	shl.b32 	%r93, %r92, 23;
	mov.b32 	%f287, %r93;
	ex2.approx.ftz.f32 	%f288, %f286;
	mul.f32 	%f289, %f288, %f287;
	div.rn.f32 	%f290, %f289, %f360;
	st.global.f32 	[%rd26], %f290;
	add.s32 	%r115, %r115, 1;
	add.s32 	%r113, %r113, 1;
	setp.ne.s32 	%p51, %r113, 0;
	@%p51 bra 	$L__BB2_29;
$L__BB2_30:
	sub.s32 	%r94, %r2, %r32;
	setp.gt.u32 	%p52, %r94, -4;
	@%p52 bra 	$L__BB2_33;
	add.s64 	%rd5, %rd2, 8;
	add.s64 	%rd6, %rd1, 8;
$L__BB2_32:
	mul.wide.s32 	%rd28, %r115, 4;
	add.s64 	%rd29, %rd5, %rd28;
	add.s64 	%rd30, %rd6, %rd28;
	ld.global.f32 	%f291, [%rd29+-8];
	sub.f32 	%f292, %f291, %f352;
	fma.rn.f32 	%f293, %f292, 0f3BBB989D, 0f3F000000;
	cvt.sat.f32.f32 	%f294, %f293;
	mov.f32 	%f295, 0f4B400001;
	mov.f32 	%f296, 0f437C0000;
	fma.rm.f32 	%f297, %f294, %f296, %f295;
	add.f32 	%f298, %f297, 0fCB40007F;
	neg.f32 	%f299, %f298;
	fma.rn.f32 	%f300, %f292, 0f3FB8AA3B, %f299;
	fma.rn.f32 	%f301, %f292, 0f32A57060, %f300;
	mov.b32 	%r95, %f297;
	shl.b32 	%r96, %r95, 23;
	mov.b32 	%f302, %r96;
	ex2.approx.ftz.f32 	%f303, %f301;
	mul.f32 	%f304, %f303, %f302;
	div.rn.f32 	%f305, %f304, %f360;
	st.global.f32 	[%rd30+-8], %f305;
	ld.global.f32 	%f306, [%rd29+-4];
	sub.f32 	%f307, %f306, %f352;
	fma.rn.f32 	%f308, %f307, 0f3BBB989D, 0f3F000000;
	cvt.sat.f32.f32 	%f309, %f308;
	fma.rm.f32 	%f310, %f309, %f296, %f295;
	add.f32 	%f311, %f310, 0fCB40007F;
	neg.f32 	%f312, %f311;
	fma.rn.f32 	%f313, %f307, 0f3FB8AA3B, %f312;
	fma.rn.f32 	%f314, %f307, 0f32A57060, %f313;
	mov.b32 	%r97, %f310;
	shl.b32 	%r98, %r97, 23;
	mov.b32 	%f315, %r98;
	ex2.approx.ftz.f32 	%f316, %f314;
	mul.f32 	%f317, %f316, %f315;
	div.rn.f32 	%f318, %f317, %f360;
	st.global.f32 	[%rd30+-4], %f318;
	ld.global.f32 	%f319, [%rd29];
	sub.f32 	%f320, %f319, %f352;
	fma.rn.f32 	%f321, %f320, 0f3BBB989D, 0f3F000000;
	cvt.sat.f32.f32 	%f322, %f321;
	fma.rm.f32 	%f323, %f322, %f296, %f295;
	add.f32 	%f324, %f323, 0fCB40007F;
	neg.f32 	%f325, %f324;
	fma.rn.f32 	%f326, %f320, 0f3FB8AA3B, %f325;
	fma.rn.f32 	%f327, %f320, 0f32A57060, %f326;
	mov.b32 	%r99, %f323;
	shl.b32 	%r100, %r99, 23;
	mov.b32 	%f328, %r100;
	ex2.approx.ftz.f32 	%f329, %f327;
	mul.f32 	%f330, %f329, %f328;
	div.rn.f32 	%f331, %f330, %f360;
	st.global.f32 	[%rd30], %f331;
	ld.global.f32 	%f332, [%rd29+4];
	sub.f32 	%f333, %f332, %f352;
	fma.rn.f32 	%f334, %f333, 0f3BBB989D, 0f3F000000;
	cvt.sat.f32.f32 	%f335, %f334;
	fma.rm.f32 	%f336, %f335, %f296, %f295;
	add.f32 	%f337, %f336, 0fCB40007F;
	neg.f32 	%f338, %f337;
	fma.rn.f32 	%f339, %f333, 0f3FB8AA3B, %f338;
	fma.rn.f32 	%f340, %f333, 0f32A57060, %f339;
	mov.b32 	%r101, %f336;
	shl.b32 	%r102, %r101, 23;
	mov.b32 	%f341, %r102;
	ex2.approx.ftz.f32 	%f342, %f340;
	mul.f32 	%f343, %f342, %f341;
	div.rn.f32 	%f344, %f343, %f360;
	st.global.f32 	[%rd30+4], %f344;
	add.s32 	%r115, %r115, 4;
	setp.lt.s32 	%p53, %r115, %r3;
	@%p53 bra 	$L__BB2_32;
$L__BB2_33:
	ret;

}


// ===== COMPILED SASS (sm_100) =====

	.target	sm_100

	.elftype	@"ET_EXEC"


//--------------------- .note.nv.tkinfo           --------------------------
	.section	.note.nv.tkinfo,"",@"SHT_NOTE"
	.sectionflags	@"SHF_NOTE_NV_TKINFO"
	.tkinfo
        /*0018*/ 	.word	0x00000002
        /*0030*/ 	.string	""
        /*0030*/ 	.string	"ptxas"
        /*0030*/ 	.string	"Cuda compilation tools, release 13.0, V13.0.88"
        /*0030*/ 	.string	"Build cuda_13.0.r13.0/compiler.36424714_0"
        /*0030*/ 	.string	"-arch sm_100 -m 64 "



//--------------------- .note.nv.cuinfo           --------------------------
	.section	.note.nv.cuinfo,"",@"SHT_NOTE"
	.sectionflags	@"SHF_NOTE_NV_CUINFO"
        /*0018*/ 	.short	0x0002
        /*001a*/ 	.short	0x0064
        /*001c*/ 	.short	0x0082
	.zero		2


//--------------------- .nv.info                  --------------------------
	.section	.nv.info,"",@"SHT_CUDA_INFO"
	.align	4


	//----- nvinfo : EIATTR_REGCOUNT
	.align		4
        /*0000*/ 	.byte	0x04, 0x2f
        /*0002*/ 	.short	(.L_1 - .L_0)
	.align		4
.L_0:
        /*0004*/ 	.word	index@(_Z17softmax_sharedmemPKfPfii)
        /*0008*/ 	.word	0x00000016


	//----- nvinfo : EIATTR_FRAME_SIZE
	.align		4
.L_1:
        /*000c*/ 	.byte	0x04, 0x11
        /*000e*/ 	.short	(.L_3 - .L_2)
	.align		4
.L_2:
        /*0010*/ 	.word	index@($__internal_2_$__cuda_sm3x_div_rn_noftz_f32_slowpath)
        /*0014*/ 	.word	0x00000000


	//----- nvinfo : EIATTR_FRAME_SIZE
	.align		4
.L_3:
        /*0018*/ 	.byte	0x04, 0x11
        /*001a*/ 	.short	(.L_5 - .L_4)
	.align		4
.L_4:
        /*001c*/ 	.word	index@(_Z17softmax_sharedmemPKfPfii)
        /*0020*/ 	.word	0x00000000


	//----- nvinfo : EIATTR_REGCOUNT
	.align		4
.L_5:
        /*0024*/ 	.byte	0x04, 0x2f
        /*0026*/ 	.short	(.L_7 - .L_6)
	.align		4
.L_6:
        /*0028*/ 	.word	index@(_Z14softmax_onlinePKfPfii)
        /*002c*/ 	.word	0x0000001e


	//----- nvinfo : EIATTR_FRAME_SIZE
	.align		4
.L_7:
        /*0030*/ 	.byte	0x04, 0x11
        /*0032*/ 	.short	(.L_9 - .L_8)
	.align		4
.L_8:
        /*0034*/ 	.word	index@($__internal_1_$__cuda_sm3x_div_rn_noftz_f32_slowpath)
        /*0038*/ 	.word	0x00000000


	//----- nvinfo : EIATTR_FRAME_SIZE
	.align		4
.L_9:
        /*003c*/ 	.byte	0x04, 0x11
        /*003e*/ 	.short	(.L_11 - .L_10)
	.align		4
.L_10:
        /*0040*/ 	.word	index@(_Z14softmax_onlinePKfPfii)
        /*0044*/ 	.word	0x00000000


	//----- nvinfo : EIATTR_REGCOUNT
	.align		4
.L_11:
        /*0048*/ 	.byte	0x04, 0x2f
        /*004a*/ 	.short	(.L_13 - .L_12)
	.align		4
.L_12:
        /*004c*/ 	.word	index@(_Z13softmax_naivePKfPfii)
        /*0050*/ 	.word	0x00000020


	//----- nvinfo : EIATTR_FRAME_SIZE
	.align		4
.L_13:
        /*0054*/ 	.byte	0x04, 0x11
        /*0056*/ 	.short	(.L_15 - .L_14)
	.align		4
.L_14:
        /*0058*/ 	.word	index@($__internal_0_$__cuda_sm3x_div_rn_noftz_f32_slowpath)
        /*005c*/ 	.word	0x00000000


	//----- nvinfo : EIATTR_FRAME_SIZE
	.align		4
.L_15:
        /*0060*/ 	.byte	0x04, 0x11
        /*0062*/ 	.short	(.L_17 - .L_16)
	.align		4
.L_16:
        /*0064*/ 	.word	index@(_Z13softmax_naivePKfPfii)
        /*0068*/ 	.word	0x00000000


	//----- nvinfo : EIATTR_MIN_STACK_SIZE
	.align		4
.L_17:
        /*006c*/ 	.byte	0x04, 0x12
        /*006e*/ 	.short	(.L_19 - .L_18)
	.align		4
.L_18:
        /*0070*/ 	.word	index@(_Z13softmax_naivePKfPfii)
        /*0074*/ 	.word	0x00000000


	//----- nvinfo : EIATTR_MIN_STACK_SIZE
	.align		4
.L_19:
        /*0078*/ 	.byte	0x04, 0x12
        /*007a*/ 	.short	(.L_21 - .L_20)
	.align		4
.L_20:
        /*007c*/ 	.word	index@(_Z14softmax_onlinePKfPfii)
        /*0080*/ 	.word	0x00000000


	//----- nvinfo : EIATTR_MIN_STACK_SIZE
	.align		4
.L_21:
        /*0084*/ 	.byte	0x04, 0x12
        /*0086*/ 	.short	(.L_23 - .L_22)
	.align		4
.L_22:
        /*0088*/ 	.word	index@(_Z17softmax_sharedmemPKfPfii)
        /*008c*/ 	.word	0x00000000
.L_23:


//--------------------- .nv.compat                --------------------------
	.section	.nv.compat,"",@"SHT_CUDA_COMPAT_INFO"
	.align	4
        /*0000*/ 	.byte	0x02, 0x09, 0x00, 0x00, 0x02, 0x02, 0x01, 0x00, 0x02, 0x05, 0x05, 0x00, 0x03, 0x07, 0x01, 0x01
        /*0010*/ 	.byte	0x02, 0x03, 0x00, 0x00, 0x02, 0x06, 0x01, 0x00, 0x04, 0x0b, 0x08, 0x00, 0x01, 0x00, 0x00, 0x00
        /*0020*/ 	.byte	0x00, 0x00, 0x00, 0x00


//--------------------- .nv.info._Z13softmax_naivePKfPfii --------------------------
	.section	.nv.info._Z13softmax_naivePKfPfii,"",@"SHT_CUDA_INFO"
	.sectionflags	@""
	.align	4


	//----- nvinfo : EIATTR_CUDA_API_VERSION
	.align		4
        /*0000*/ 	.byte	0x04, 0x37
        /*0002*/ 	.short	(.L_25 - .L_24)
.L_24:
        /*0004*/ 	.word	0x00000082


	//----- nvinfo : EIATTR_KPARAM_INFO
	.align		4
.L_25:
        /*0008*/ 	.byte	0x04, 0x17
        /*000a*/ 	.short	(.L_27 - .L_26)
.L_26:
        /*000c*/ 	.word	0x00000000
        /*0010*/ 	.short	0x0003
        /*0012*/ 	.short	0x0014
        /*0014*/ 	.byte	0x00, 0xf0, 0x11, 0x00


	//----- nvinfo : EIATTR_KPARAM_INFO
	.align		4
.L_27:
        /*0018*/ 	.byte	0x04, 0x17
        /*001a*/ 	.short	(.L_29 - .L_28)
.L_28:
        /*001c*/ 	.word	0x00000000
        /*0020*/ 	.short	0x0002
        /*0022*/ 	.short	0x0010
        /*0024*/ 	.byte	0x00, 0xf0, 0x11, 0x00


	//----- nvinfo : EIATTR_KPARAM_INFO
	.align		4
.L_29:
        /*0028*/ 	.byte	0x04, 0x17
        /*002a*/ 	.short	(.L_31 - .L_30)
.L_30:
        /*002c*/ 	.word	0x00000000
        /*0030*/ 	.short	0x0001
        /*0032*/ 	.short	0x0008
        /*0034*/ 	.byte	0x00, 0xf5, 0x21, 0x00


	//----- nvinfo : EIATTR_KPARAM_INFO
	.align		4
.L_31:
        /*0038*/ 	.byte	0x04, 0x17
        /*003a*/ 	.short	(.L_33 - .L_32)
.L_32:
        /*003c*/ 	.word	0x00000000
        /*0040*/ 	.short	0x0000
        /*0042*/ 	.short	0x0000
        /*0044*/ 	.byte	0x00, 0xf5, 0x21, 0x00


	//----- nvinfo : EIATTR_SPARSE_MMA_MASK
	.align		4
.L_33:
        /*0048*/ 	.byte	0x03, 0x50
        /*004a*/ 	.short	0x0000


	//----- nvinfo : EIATTR_MAXREG_COUNT
	.align		4
        /*004c*/ 	.byte	0x03, 0x1b
        /*004e*/ 	.short	0x00ff


	//----- nvinfo : EIATTR_MERCURY_ISA_VERSION
	.align		4
        /*0050*/ 	.byte	0x03, 0x5f
        /*0052*/ 	.short	0x0101


	//----- nvinfo : EIATTR_VRC_CTA_INIT_COUNT
	.align		4
        /*0054*/ 	.byte	0x02, 0x4a
	.zero		1
	.zero		1


	//----- nvinfo : EIATTR_EXIT_INSTR_OFFSETS
	.align		4
        /*0058*/ 	.byte	0x04, 0x1c
        /*005a*/ 	.short	(.L_35 - .L_34)


	//   ....[0]....
.L_34:
        /*005c*/ 	.word	0x00000070


	//   ....[1]....
        /*0060*/ 	.word	0x000016f0


	//   ....[2]....
        /*0064*/ 	.word	0x000019d0


	//   ....[3]....
        /*0068*/ 	.word	0x00002180


	//----- nvinfo : EIATTR_CRS_STACK_SIZE
	.align		4
.L_35:
        /*006c*/ 	.byte	0x04, 0x1e
        /*006e*/ 	.short	(.L_37 - .L_36)
.L_36:
        /*0070*/ 	.word	0x00000000


	//----- nvinfo : EIATTR_CBANK_PARAM_SIZE
	.align		4
.L_37:
        /*0074*/ 	.byte	0x03, 0x19
        /*0076*/ 	.short	0x0018


	//----- nvinfo : EIATTR_PARAM_CBANK
	.align		4
        /*0078*/ 	.byte	0x04, 0x0a
        /*007a*/ 	.short	(.L_39 - .L_38)
	.align		4
.L_38:
        /*007c*/ 	.word	index@(.nv.constant0._Z13softmax_naivePKfPfii)
        /*0080*/ 	.short	0x0380
        /*0082*/ 	.short	0x0018


	//----- nvinfo : EIATTR_SW_WAR
	.align		4
.L_39:
        /*0084*/ 	.byte	0x04, 0x36
        /*0086*/ 	.short	(.L_41 - .L_40)
.L_40:
        /*0088*/ 	.word	0x00000008
.L_41:


//--------------------- .nv.info._Z14softmax_onlinePKfPfii --------------------------
	.section	.nv.info._Z14softmax_onlinePKfPfii,"",@"SHT_CUDA_INFO"
	.sectionflags	@""
	.align	4


	//----- nvinfo : EIATTR_CUDA_API_VERSION
	.align		4
        /*0000*/ 	.byte	0x04, 0x37
        /*0002*/ 	.short	(.L_43 - .L_42)
.L_42:
        /*0004*/ 	.word	0x00000082


	//----- nvinfo : EIATTR_KPARAM_INFO
	.align		4
.L_43:
        /*0008*/ 	.byte	0x04, 0x17
        /*000a*/ 	.short	(.L_45 - .L_44)
.L_44:
        /*000c*/ 	.word	0x00000000
        /*0010*/ 	.short	0x0003
        /*0012*/ 	.short	0x0014
        /*0014*/ 	.byte	0x00, 0xf0, 0x11, 0x00


	//----- nvinfo : EIATTR_KPARAM_INFO
	.align		4
.L_45:
        /*0018*/ 	.byte	0x04, 0x17
        /*001a*/ 	.short	(.L_47 - .L_46)
.L_46:
        /*001c*/ 	.word	0x00000000
        /*0020*/ 	.short	0x0002
        /*0022*/ 	.short	0x0010
        /*0024*/ 	.byte	0x00, 0xf0, 0x11, 0x00


	//----- nvinfo : EIATTR_KPARAM_INFO
	.align		4
.L_47:
        /*0028*/ 	.byte	0x04, 0x17
        /*002a*/ 	.short	(.L_49 - .L_48)
.L_48:
        /*002c*/ 	.word	0x00000000
        /*0030*/ 	.short	0x0001
        /*0032*/ 	.short	0x0008
        /*0034*/ 	.byte	0x00, 0xf5, 0x21, 0x00


	//----- nvinfo : EIATTR_KPARAM_INFO
	.align		4
.L_49:
        /*0038*/ 	.byte	0x04, 0x17
        /*003a*/ 	.short	(.L_51 - .L_50)
.L_50:
        /*003c*/ 	.word	0x00000000
        /*0040*/ 	.short	0x0000
        /*0042*/ 	.short	0x0000
        /*0044*/ 	.byte	0x00, 0xf5, 0x21, 0x00


	//----- nvinfo : EIATTR_SPARSE_MMA_MASK
	.align		4
.L_51:
        /*0048*/ 	.byte	0x03, 0x50
        /*004a*/ 	.short	0x0000


	//----- nvinfo : EIATTR_MAXREG_COUNT
	.align		4
        /*004c*/ 	.byte	0x03, 0x1b
        /*004e*/ 	.short	0x00ff


	//----- nvinfo : EIATTR_MERCURY_ISA_VERSION
	.align		4
        /*0050*/ 	.byte	0x03, 0x5f
        /*0052*/ 	.short	0x0101


	//----- nvinfo : EIATTR_VRC_CTA_INIT_COUNT
	.align		4
        /*0054*/ 	.byte	0x02, 0x4a
	.zero		1
	.zero		1


	//----- nvinfo : EIATTR_EXIT_INSTR_OFFSETS
	.align		4
        /*0058*/ 	.byte	0x04, 0x1c
        /*005a*/ 	.short	(.L_53 - .L_52)


	//   ....[0]....
.L_52:
        /*005c*/ 	.word	0x00000070


	//   ....[1]....
        /*0060*/ 	.word	0x00001490


	//   ....[2]....
        /*0064*/ 	.word	0x00001770


	//   ....[3]....
        /*0068*/ 	.word	0x00001f20


	//----- nvinfo : EIATTR_CRS_STACK_SIZE
	.align		4
.L_53:
        /*006c*/ 	.byte	0x04, 0x1e
        /*006e*/ 	.short	(.L_55 - .L_54)
.L_54:
        /*0070*/ 	.word	0x00000000


	//----- nvinfo : EIATTR_CBANK_PARAM_SIZE
	.align		4
.L_55:
        /*0074*/ 	.byte	0x03, 0x19
        /*0076*/ 	.short	0x0018


	//----- nvinfo : EIATTR_PARAM_CBANK
	.align		4
        /*0078*/ 	.byte	0x04, 0x0a
        /*007a*/ 	.short	(.L_57 - .L_56)
	.align		4
.L_56:
        /*007c*/ 	.word	index@(.nv.constant0._Z14softmax_onlinePKfPfii)
        /*0080*/ 	.short	0x0380
        /*0082*/ 	.short	0x0018


	//----- nvinfo : EIATTR_SW_WAR
	.align		4
.L_57:
        /*0084*/ 	.byte	0x04, 0x36
        /*0086*/ 	.short	(.L_59 - .L_58)
.L_58:
        /*0088*/ 	.word	0x00000008
.L_59:


//--------------------- .nv.info._Z17softmax_sharedmemPKfPfii --------------------------
	.section	.nv.info._Z17softmax_sharedmemPKfPfii,"",@"SHT_CUDA_INFO"
	.sectionflags	@""
	.align	4


	//----- nvinfo : EIATTR_CUDA_API_VERSION
	.align		4
        /*0000*/ 	.byte	0x04, 0x37
        /*0002*/ 	.short	(.L_61 - .L_60)
.L_60:
        /*0004*/ 	.word	0x00000082


	//----- nvinfo : EIATTR_KPARAM_INFO
	.align		4
.L_61:
        /*0008*/ 	.byte	0x04, 0x17
        /*000a*/ 	.short	(.L_63 - .L_62)
.L_62:
        /*000c*/ 	.word	0x00000000
        /*0010*/ 	.short	0x0003
        /*0012*/ 	.short	0x0014
        /*0014*/ 	.byte	0x00, 0xf0, 0x11, 0x00


	//----- nvinfo : EIATTR_KPARAM_INFO
	.align		4
.L_63:
        /*0018*/ 	.byte	0x04, 0x17
        /*001a*/ 	.short	(.L_65 - .L_64)
.L_64:
        /*001c*/ 	.word	0x00000000
        /*0020*/ 	.short	0x0002
        /*0022*/ 	.short	0x0010
        /*0024*/ 	.byte	0x00, 0xf0, 0x11, 0x00


	//----- nvinfo : EIATTR_KPARAM_INFO
	.align		4
.L_65:
        /*0028*/ 	.byte	0x04, 0x17
        /*002a*/ 	.short	(.L_67 - .L_66)
.L_66:
        /*002c*/ 	.word	0x00000000
        /*0030*/ 	.short	0x0001
        /*0032*/ 	.short	0x0008
        /*0034*/ 	.byte	0x00, 0xf5, 0x21, 0x00


	//----- nvinfo : EIATTR_KPARAM_INFO
	.align		4
.L_67:
        /*0038*/ 	.byte	0x04, 0x17
        /*003a*/ 	.short	(.L_69 - .L_68)
.L_68:
        /*003c*/ 	.word	0x00000000
        /*0040*/ 	.short	0x0000
        /*0042*/ 	.short	0x0000
        /*0044*/ 	.byte	0x00, 0xf5, 0x21, 0x00


	//----- nvinfo : EIATTR_SPARSE_MMA_MASK
	.align		4
.L_69:
        /*0048*/ 	.byte	0x03, 0x50
        /*004a*/ 	.short	0x0000


	//----- nvinfo : EIATTR_MAXREG_COUNT
	.align		4
        /*004c*/ 	.byte	0x03, 0x1b
        /*004e*/ 	.short	0x00ff


	//----- nvinfo : EIATTR_NUM_BARRIERS
	.align		4
        /*0050*/ 	.byte	0x02, 0x4c
        /*0052*/ 	.byte	0x01
	.zero		1


	//----- nvinfo : EIATTR_MERCURY_ISA_VERSION
	.align		4
        /*0054*/ 	.byte	0x03, 0x5f
        /*0056*/ 	.short	0x0101


	//----- nvinfo : EIATTR_VRC_CTA_INIT_COUNT
	.align		4
        /*0058*/ 	.byte	0x02, 0x4a
	.zero		1
	.zero		1


	//----- nvinfo : EIATTR_EXIT_INSTR_OFFSETS
	.align		4
        /*005c*/ 	.byte	0x04, 0x1c
        /*005e*/ 	.short	(.L_71 - .L_70)


	//   ....[0]....
.L_70:
        /*0060*/ 	.word	0x00000740


	//   ....[1]....
        /*0064*/ 	.word	0x00000950


	//----- nvinfo : EIATTR_CRS_STACK_SIZE
	.align		4
.L_71:
        /*0068*/ 	.byte	0x04, 0x1e
        /*006a*/ 	.short	(.L_73 - .L_72)
.L_72:
        /*006c*/ 	.word	0x00000000


	//----- nvinfo : EIATTR_CBANK_PARAM_SIZE
	.align		4
.L_73:
        /*0070*/ 	.byte	0x03, 0x19
        /*0072*/ 	.short	0x0018


	//----- nvinfo : EIATTR_PARAM_CBANK
	.align		4
        /*0074*/ 	.byte	0x04, 0x0a
        /*0076*/ 	.short	(.L_75 - .L_74)
	.align		4
.L_74:
        /*0078*/ 	.word	index@(.nv.constant0._Z17softmax_sharedmemPKfPfii)
        /*007c*/ 	.short	0x0380
        /*007e*/ 	.short	0x0018


	//----- nvinfo : EIATTR_SW_WAR
	.align		4
.L_75:
        /*0080*/ 	.byte	0x04, 0x36
        /*0082*/ 	.short	(.L_77 - .L_76)
.L_76:
        /*0084*/ 	.word	0x00000008
.L_77:


//--------------------- .nv.callgraph             --------------------------
	.section	.nv.callgraph,"",@"SHT_CUDA_CALLGRAPH"
	.align	4
	.sectionentsize	8
	.align		4
        /*0000*/ 	.word	0x00000000
	.align		4
        /*0004*/ 	.word	0xffffffff
	.align		4
        /*0008*/ 	.word	0x00000000
	.align		4
        /*000c*/ 	.word	0xfffffffe
	.align		4
        /*0010*/ 	.word	0x00000000
	.align		4
        /*0014*/ 	.word	0xfffffffd
	.align		4
        /*0018*/ 	.word	0x00000000
	.align		4
        /*001c*/ 	.word	0xfffffffc


//--------------------- .text._Z13softmax_naivePKfPfii --------------------------
	.section	.text._Z13softmax_naivePKfPfii,"ax",@progbits
	.align	128
        .global         _Z13softmax_naivePKfPfii
        .type           _Z13softmax_naivePKfPfii,@function
        .size           _Z13softmax_naivePKfPfii,(.L_x_112 - _Z13softmax_naivePKfPfii)
        .other          _Z13softmax_naivePKfPfii,@"STO_CUDA_ENTRY STV_DEFAULT"
_Z13softmax_naivePKfPfii:
.text._Z13softmax_naivePKfPfii:
[----:B------:R-:W-:Y:S01]  /*0000*/  LDC R1, c[0x0][0x37c] ;  /* 0x0000df00ff017b82 */ /* 0x000fe20000000800 */
[----:B------:R-:W0:Y:S07]  /*0010*/  S2R R0, SR_TID.X ;  /* 0x0000000000007919 */ /* 0x000e2e0000002100 */
[----:B------:R-:W0:Y:S01]  /*0020*/  S2UR UR4, SR_CTAID.X ;  /* 0x00000000000479c3 */ /* 0x000e220000002500 */
[----:B------:R-:W1:Y:S07]  /*0030*/  LDCU UR5, c[0x0][0x390] ;  /* 0x00007200ff0577ac */ /* 0x000e6e0008000800 */
[----:B------:R-:W0:Y:S02]  /*0040*/  LDC R5, c[0x0][0x360] ;  /* 0x0000d800ff057b82 */ /* 0x000e240000000800 */
[----:B0-----:R-:W-:-:S05]  /*0050*/  IMAD R5, R5, UR4, R0 ;  /* 0x0000000405057c24 */ /* 0x001fca000f8e0200 */
[----:B-1----:R-:W-:-:S13]  /*0060*/  ISETP.GE.AND P0, PT, R5, UR5, PT ;  /* 0x0000000505007c0c */ /* 0x002fda000bf06270 */
[----:B------:R-:W-:Y:S05]  /*0070*/  @P0 EXIT ;  /* 0x000000000000094d */ /* 0x000fea0003800000 */
[----:B------:R-:W0:Y:S01]  /*0080*/  LDCU UR4, c[0x0][0x394] ;  /* 0x00007280ff0477ac */ /* 0x000e220008000800 */
[----:B------:R-:W-:Y:S01]  /*0090*/  MOV R2, 0xff800000 ;  /* 0xff80000000027802 */ /* 0x000fe20000000f00 */
[----:B------:R-:W1:Y:S01]  /*00a0*/  LDCU.64 UR12, c[0x0][0x358] ;  /* 0x00006b00ff0c77ac */ /* 0x000e620008000a00 */
[----:B0-----:R-:W-:Y:S02]  /*00b0*/  UISETP.GE.AND UP0, UPT, UR4, 0x1, UPT ;  /* 0x000000010400788c */ /* 0x001fe4000bf06270 */
[----:B------:R-:W-:-:S05]  /*00c0*/  IMAD R5, R5, UR4, RZ ;  /* 0x0000000405057c24 */ /* 0x000fca000f8e02ff */
[----:B------:R-:W-:Y:S02]  /*00d0*/  IADD3 R4, PT, PT, R5, UR4, RZ ;  /* 0x0000000405047c10 */ /* 0x000fe4000fffe0ff */
[----:B-1----:R-:W-:Y:S05]  /*00e0*/  BRA.U !UP0, `(.L_x_0) ;  /* 0x0000000908307547 */ /* 0x002fea000b800000 */
[----:B------:R-:W-:Y:S01]  /*00f0*/  VIADDMNMX R2, R5, 0x1, R4, !PT ;  /* 0x0000000105027846 */ /* 0x000fe20007800104 */
[----:B------:R-:W-:Y:S01]  /*0100*/  BSSY.RECONVERGENT B0, `(.L_x_1) ;  /* 0x0000045000007945 */ /* 0x000fe20003800200 */
[----:B------:R-:W-:-:S03]  /*0110*/  IMAD.MOV.U32 R3, RZ, RZ, R5 ;  /* 0x000000ffff037224 */ /* 0x000fc600078e0005 */
[----:B------:R-:W-:Y:S01]  /*0120*/  IMAD.IADD R0, R2, 0x1, -R5 ;  /* 0x0000000102007824 */ /* 0x000fe200078e0a05 */
[----:B------:R-:W-:-:S04]  /*0130*/  IADD3 R2, PT, PT, R5, -R2, RZ ;  /* 0x8000000205027210 */ /* 0x000fc80007ffe0ff */
[----:B------:R-:W-:Y:S02]  /*0140*/  ISETP.GT.U32.AND P1, PT, R2, -0x10, PT ;  /* 0xfffffff00200780c */ /* 0x000fe40003f24070 */
[----:B------:R-:W-:Y:S02]  /*0150*/  LOP3.LUT R24, R0, 0xf, RZ, 0xc0, !PT ;  /* 0x0000000f00187812 */ /* 0x000fe400078ec0ff */
[----:B------:R-:W-:Y:S02]  /*0160*/  MOV R2, 0xff800000 ;  /* 0xff80000000027802 */ /* 0x000fe40000000f00 */
[----:B------:R-:W-:-:S07]  /*0170*/  ISETP.NE.AND P0, PT, R24, RZ, PT ;  /* 0x000000ff1800720c */ /* 0x000fce0003f05270 */
[----:B------:R-:W-:Y:S06]  /*0180*/  @P1 BRA `(.L_x_2) ;  /* 0x0000000000f01947 */ /* 0x000fec0003800000 */
[----:B------:R-:W0:Y:S01]  /*0190*/  LDC.64 R6, c[0x0][0x380] ;  /* 0x0000e000ff067b82 */ /* 0x000e220000000a00 */
[----:B------:R-:W-:Y:S01]  /*01a0*/  LOP3.LUT R10, R0, 0xfffffff0, RZ, 0xc0, !PT ;  /* 0xfffffff0000a7812 */ /* 0x000fe200078ec0ff */
[----:B------:R-:W-:Y:S01]  /*01b0*/  IMAD.MOV.U32 R3, RZ, RZ, R5 ;  /* 0x000000ffff037224 */ /* 0x000fe200078e0005 */
[----:B------:R-:W-:Y:S02]  /*01c0*/  MOV R2, 0xff800000 ;  /* 0xff80000000027802 */ /* 0x000fe40000000f00 */
[----:B------:R-:W-:Y:S02]  /*01d0*/  IADD3 R10, PT, PT, -R10, RZ, RZ ;  /* 0x000000ff0a0a7210 */ /* 0x000fe40007ffe1ff */
[----:B0-----:R-:W-:-:S04]  /*01e0*/  IADD3 R6, P1, PT, R6, 0x20, RZ ;  /* 0x0000002006067810 */ /* 0x001fc80007f3e0ff */
[----:B------:R-:W-:-:S09]  /*01f0*/  IADD3.X R7, PT, PT, RZ, R7, RZ, P1, !PT ;  /* 0x00000007ff077210 */ /* 0x000fd20000ffe4ff */
.L_x_3:
[----:B------:R-:W-:-:S05]  /*0200*/  IMAD.WIDE R8, R3, 0x4, R6 ;  /* 0x0000000403087825 */ /* 0x000fca00078e0206 */
[----:B------:R-:W2:Y:S04]  /*0210*/  LDG.E R25, desc[UR12][R8.64+-0x20] ;  /* 0xffffe00c08197981 */ /* 0x000ea8000c1e1900 */
[----:B------:R-:W3:Y:S04]  /*0220*/  LDG.E R27, desc[UR12][R8.64+-0x1c] ;  /* 0xffffe40c081b7981 */ /* 0x000ee8000c1e1900 */
[----:B------:R-:W4:Y:S04]  /*0230*/  LDG.E R29, desc[UR12][R8.64+-0x18] ;  /* 0xffffe80c081d7981 */ /* 0x000f28000c1e1900 */
[----:B------:R-:W5:Y:S04]  /*0240*/  LDG.E R22, desc[UR12][R8.64+-0x14] ;  /* 0xffffec0c08167981 */ /* 0x000f68000c1e1900 */
        /* <DEDUP_REMOVED lines=11> */
[----:B------:R-:W5:Y:S01]  /*0300*/  LDG.E R23, desc[UR12][R8.64+0x1c] ;  /* 0x00001c0c08177981 */ /* 0x000f62000c1e1900 */
[----:B------:R-:W-:Y:S01]  /*0310*/  IADD3 R10, PT, PT, R10, 0x10, RZ ;  /* 0x000000100a0a7810 */ /* 0x000fe20007ffe0ff */
[----:B------:R-:W-:-:S03]  /*0320*/  VIADD R3, R3, 0x10 ;  /* 0x0000001003037836 */ /* 0x000fc60000000000 */
[----:B------:R-:W-:Y:S02]  /*0330*/  ISETP.NE.AND P2, PT, R10, RZ, PT ;  /* 0x000000ff0a00720c */ /* 0x000fe40003f45270 */
[----:B--2---:R-:W-:-:S04]  /*0340*/  FSETP.GT.AND P1, PT, R25, R2, PT ;  /* 0x000000021900720b */ /* 0x004fc80003f24000 */
[----:B------:R-:W-:-:S04]  /*0350*/  FSEL R2, R25, R2, P1 ;  /* 0x0000000219027208 */ /* 0x000fc80000800000 */
[----:B---3--:R-:W-:-:S04]  /*0360*/  FSETP.GT.AND P1, PT, R27, R2, PT ;  /* 0x000000021b00720b */ /* 0x008fc80003f24000 */
[----:B------:R-:W-:-:S04]  /*0370*/  FSEL R2, R27, R2, P1 ;  /* 0x000000021b027208 */ /* 0x000fc80000800000 */
[----:B----4-:R-:W-:-:S04]  /*0380*/  FSETP.GT.AND P1, PT, R29, R2, PT ;  /* 0x000000021d00720b */ /* 0x010fc80003f24000 */
[----:B------:R-:W-:-:S04]  /*0390*/  FSEL R29, R29, R2, P1 ;  /* 0x000000021d1d7208 */ /* 0x000fc80000800000 */
[----:B-----5:R-:W-:-:S04]  /*03a0*/  FSETP.GT.AND P1, PT, R22, R29, PT ;  /* 0x0000001d1600720b */ /* 0x020fc80003f24000 */
[----:B------:R-:W-:-:S04]  /*03b0*/  FSEL R22, R22, R29, P1 ;  /* 0x0000001d16167208 */ /* 0x000fc80000800000 */
[----:B------:R-:W-:-:S04]  /*03c0*/  FSETP.GT.AND P1, PT, R21, R22, PT ;  /* 0x000000161500720b */ /* 0x000fc80003f24000 */
        /* <DEDUP_REMOVED lines=22> */
[----:B------:R-:W-:Y:S01]  /*0530*/  FSEL R2, R23, R2, P1 ;  /* 0x0000000217027208 */ /* 0x000fe20000800000 */
[----:B------:R-:W-:Y:S08]  /*0540*/  @P2 BRA `(.L_x_3) ;  /* 0xfffffffc002c2947 */ /* 0x000ff0000383ffff */
.L_x_2:
[----:B------:R-:W-:Y:S05]  /*0550*/  BSYNC.RECONVERGENT B0 ;  /* 0x0000000000007941 */ /* 0x000fea0003800200 */
.L_x_1:
[----:B------:R-:W-:Y:S04]  /*0560*/  BSSY.RECONVERGENT B0, `(.L_x_0) ;  /* 0x0000044000007945 */ /* 0x000fe80003800200 */
[----:B------:R-:W-:Y:S05]  /*0570*/  @!P0 BRA `(.L_x_4) ;  /* 0x0000000400088947 */ /* 0x000fea0003800000 */
[----:B------:R-:W-:Y:S01]  /*0580*/  ISETP.GE.U32.AND P1, PT, R24, 0x8, PT ;  /* 0x000000081800780c */ /* 0x000fe20003f26070 */
[----:B------:R-:W-:Y:S01]  /*0590*/  BSSY.RECONVERGENT B1, `(.L_x_5) ;  /* 0x000001f000017945 */ /* 0x000fe20003800200 */
[----:B------:R-:W-:-:S04]  /*05a0*/  LOP3.LUT R8, R0, 0x7, RZ, 0xc0, !PT ;  /* 0x0000000700087812 */ /* 0x000fc800078ec0ff */
[----:B------:R-:W-:-:S07]  /*05b0*/  ISETP.NE.AND P0, PT, R8, RZ, PT ;  /* 0x000000ff0800720c */ /* 0x000fce0003f05270 */
[----:B------:R-:W-:Y:S06]  /*05c0*/  @!P1 BRA `(.L_x_6) ;  /* 0x00000000006c9947 */ /* 0x000fec0003800000 */
[----:B------:R-:W0:Y:S02]  /*05d0*/  LDC.64 R6, c[0x0][0x380] ;  /* 0x0000e000ff067b82 */ /* 0x000e240000000a00 */
[----:B0-----:R-:W-:-:S05]  /*05e0*/  IMAD.WIDE R6, R3, 0x4, R6 ;  /* 0x0000000403067825 */ /* 0x001fca00078e0206 */
[----:B------:R-:W2:Y:S04]  /*05f0*/  LDG.E R9, desc[UR12][R6.64] ;  /* 0x0000000c06097981 */ /* 0x000ea8000c1e1900 */
[----:B------:R-:W3:Y:S04]  /*0600*/  LDG.E R11, desc[UR12][R6.64+0x4] ;  /* 0x0000040c060b7981 */ /* 0x000ee8000c1e1900 */
[----:B------:R-:W4:Y:S04]  /*0610*/  LDG.E R13, desc[UR12][R6.64+0x8] ;  /* 0x0000080c060d7981 */ /* 0x000f28000c1e1900 */
[----:B------:R-:W5:Y:S04]  /*0620*/  LDG.E R15, desc[UR12][R6.64+0xc] ;  /* 0x00000c0c060f7981 */ /* 0x000f68000c1e1900 */
[----:B------:R-:W5:Y:S04]  /*0630*/  LDG.E R17, desc[UR12][R6.64+0x10] ;  /* 0x0000100c06117981 */ /* 0x000f68000c1e1900 */
[----:B------:R-:W5:Y:S04]  /*0640*/  LDG.E R19, desc[UR12][R6.64+0x14] ;  /* 0x0000140c06137981 */ /* 0x000f68000c1e1900 */
[----:B------:R-:W5:Y:S04]  /*0650*/  LDG.E R21, desc[UR12][R6.64+0x18] ;  /* 0x0000180c06157981 */ /* 0x000f68000c1e1900 */
[----:B------:R-:W5:Y:S01]  /*0660*/  LDG.E R23, desc[UR12][R6.64+0x1c] ;  /* 0x00001c0c06177981 */ /* 0x000f62000c1e1900 */
[----:B------:R-:W-:-:S02]  /*0670*/  IADD3 R3, PT, PT, R3, 0x8, RZ ;  /* 0x0000000803037810 */ /* 0x000fc40007ffe0ff */
        /* <DEDUP_REMOVED lines=15> */
[----:B------:R-:W-:-:S09]  /*0770*/  FSEL R2, R23, R2, P1 ;  /* 0x0000000217027208 */ /* 0x000fd20000800000 */
.L_x_6:
[----:B------:R-:W-:Y:S05]  /*0780*/  BSYNC.RECONVERGENT B1 ;  /* 0x0000000000017941 */ /* 0x000fea0003800200 */
.L_x_5:
        /* <DEDUP_REMOVED lines=20> */
[----:B------:R-:W-:-:S09]  /*08d0*/  FSEL R2, R15, R2, P1 ;  /* 0x000000020f027208 */ /* 0x000fd20000800000 */
.L_x_8:
[----:B------:R-:W-:Y:S05]  /*08e0*/  BSYNC.RECONVERGENT B1 ;  /* 0x0000000000017941 */ /* 0x000fea0003800200 */
.L_x_7:
[----:B------:R-:W-:Y:S05]  /*08f0*/  @!P0 BRA `(.L_x_4) ;  /* 0x0000000000288947 */ /* 0x000fea0003800000 */
[----:B------:R-:W0:Y:S01]  /*0900*/  LDC.64 R8, c[0x0][0x380] ;  /* 0x0000e000ff087b82 */ /* 0x000e220000000a00 */
[----:B------:R-:W-:-:S07]  /*0910*/  IMAD.MOV R0, RZ, RZ, -R0 ;  /* 0x000000ffff007224 */ /* 0x000fce00078e0a00 */
.L_x_9:
[----:B0-----:R-:W-:-:S06]  /*0920*/  IMAD.WIDE R6, R3, 0x4, R8 ;  /* 0x0000000403067825 */ /* 0x001fcc00078e0208 */
[----:B------:R-:W2:Y:S01]  /*0930*/  LDG.E R7, desc[UR12][R6.64] ;  /* 0x0000000c06077981 */ /* 0x000ea2000c1e1900 */
[----:B------:R-:W-:Y:S02]  /*0940*/  IADD3 R0, PT, PT, R0, 0x1, RZ ;  /* 0x0000000100007810 */ /* 0x000fe40007ffe0ff */
[----:B------:R-:W-:Y:S02]  /*0950*/  IADD3 R3, PT, PT, R3, 0x1, RZ ;  /* 0x0000000103037810 */ /* 0x000fe40007ffe0ff */
[----:B------:R-:W-:Y:S02]  /*0960*/  ISETP.NE.AND P1, PT, R0, RZ, PT ;  /* 0x000000ff0000720c */ /* 0x000fe40003f25270 */
[----:B--2---:R-:W-:-:S04]  /*0970*/  FSETP.GT.AND P0, PT, R7, R2, PT ;  /* 0x000000020700720b */ /* 0x004fc80003f04000 */
[----:B------:R-:W-:-:S07]  /*0980*/  FSEL R2, R7, R2, P0 ;  /* 0x0000000207027208 */ /* 0x000fce0000000000 */
[----:B------:R-:W-:Y:S05]  /*0990*/  @P1 BRA `(.L_x_9) ;  /* 0xfffffffc00e01947 */ /* 0x000fea000383ffff */
.L_x_4:
[----:B------:R-:W-:Y:S05]  /*09a0*/  BSYNC.RECONVERGENT B0 ;  /* 0x0000000000007941 */ /* 0x000fea0003800200 */
.L_x_0:
[----:B------:R-:W0:Y:S01]  /*09b0*/  LDCU UR4, c[0x0][0x394] ;  /* 0x00007280ff0477ac */ /* 0x000e220008000800 */
[----:B------:R-:W-:Y:S01]  /*09c0*/  IMAD.MOV.U32 R3, RZ, RZ, RZ ;  /* 0x000000ffff037224 */ /* 0x000fe200078e00ff */
[----:B0-----:R-:W-:-:S09]  /*09d0*/  UISETP.GE.AND UP0, UPT, UR4, 0x1, UPT ;  /* 0x000000010400788c */ /* 0x001fd2000bf06270 */
[----:B------:R-:W-:Y:S05]  /*09e0*/  BRA.U !UP0, `(.L_x_10) ;  /* 0x0000000d08387547 */ /* 0x000fea000b800000 */
[C---:B------:R-:W-:Y:S01]  /*09f0*/  VIADDMNMX R6, R5.reuse, 0x1, R4, !PT ;  /* 0x0000000105067846 */ /* 0x040fe20007800104 */
[----:B------:R-:W-:Y:S01]  /*0a00*/  BSSY.RECONVERGENT B0, `(.L_x_11) ;  /* 0x0000067000007945 */ /* 0x000fe20003800200 */
[----:B------:R-:W-:Y:S01]  /*0a10*/  IMAD.MOV.U32 R3, RZ, RZ, RZ ;  /* 0x000000ffff037224 */ /* 0x000fe200078e00ff */
[----:B------:R-:W-:Y:S02]  /*0a20*/  MOV R11, R5 ;  /* 0x00000005000b7202 */ /* 0x000fe40000000f00 */
[CC--:B------:R-:W-:Y:S02]  /*0a30*/  IADD3 R0, PT, PT, -R5.reuse, R6.reuse, RZ ;  /* 0x0000000605007210 */ /* 0x0c0fe40007ffe1ff */
[----:B------:R-:W-:Y:S02]  /*0a40*/  IADD3 R6, PT, PT, R5, -R6, RZ ;  /* 0x8000000605067210 */ /* 0x000fe40007ffe0ff */
[----:B------:R-:W-:Y:S02]  /*0a50*/  LOP3.LUT R22, R0, 0x7, RZ, 0xc0, !PT ;  /* 0x0000000700167812 */ /* 0x000fe400078ec0ff */
[----:B------:R-:W-:-:S02]  /*0a60*/  ISETP.GT.U32.AND P0, PT, R6, -0x8, PT ;  /* 0xfffffff80600780c */ /* 0x000fc40003f04070 */
[----:B------:R-:W-:-:S11]  /*0a70*/  ISETP.NE.AND P1, PT, R22, RZ, PT ;  /* 0x000000ff1600720c */ /* 0x000fd60003f25270 */
[----:B------:R-:W-:Y:S05]  /*0a80*/  @P0 BRA `(.L_x_12) ;  /* 0x0000000400780947 */ /* 0x000fea0003800000 */
[----:B------:R-:W0:Y:S01]  /*0a90*/  LDC.64 R6, c[0x0][0x380] ;  /* 0x0000e000ff067b82 */ /* 0x000e220000000a00 */
[----:B------:R-:W-:Y:S01]  /*0aa0*/  LOP3.LUT R10, R0, 0xfffffff8, RZ, 0xc0, !PT ;  /* 0xfffffff8000a7812 */ /* 0x000fe200078ec0ff */
[----:B------:R-:W-:Y:S01]  /*0ab0*/  HFMA2 R3, -RZ, RZ, 0, 0 ;  /* 0x00000000ff037431 */ /* 0x000fe200000001ff */
[----:B------:R-:W-:Y:S02]  /*0ac0*/  MOV R11, R5 ;  /* 0x00000005000b7202 */ /* 0x000fe40000000f00 */
[----:B------:R-:W-:Y:S02]  /*0ad0*/  IADD3 R10, PT, PT, -R10, RZ, RZ ;  /* 0x000000ff0a0a7210 */ /* 0x000fe40007ffe1ff */
[----:B0-----:R-:W-:-:S05]  /*0ae0*/  IADD3 R6, P0, PT, R6, 0x10, RZ ;  /* 0x0000001006067810 */ /* 0x001fca0007f1e0ff */
[----:B------:R-:W-:-:S08]  /*0af0*/  IMAD.X R7, RZ, RZ, R7, P0 ;  /* 0x000000ffff077224 */ /* 0x000fd000000e0607 */
.L_x_13:
        /* <DEDUP_REMOVED lines=8> */
[----:B------:R0:W5:Y:S01]  /*0b80*/  LDG.E R17, desc[UR12][R8.64+0xc] ;  /* 0x00000c0c08117981 */ /* 0x000162000c1e1900 */
[----:B------:R-:W-:Y:S01]  /*0b90*/  IMAD.MOV.U32 R14, RZ, RZ, 0x3bbb989d ;  /* 0x3bbb989dff0e7424 */ /* 0x000fe200078e00ff */
[----:B------:R-:W-:Y:S01]  /*0ba0*/  MOV R12, 0x437c0000 ;  /* 0x437c0000000c7802 */ /* 0x000fe20000000f00 */
[----:B------:R-:W-:Y:S01]  /*0bb0*/  VIADD R10, R10, 0x8 ;  /* 0x000000080a0a7836 */ /* 0x000fe20000000000 */
[----:B------:R-:W-:-:S04]  /*0bc0*/  IADD3 R11, PT, PT, R11, 0x8, RZ ;  /* 0x000000080b0b7810 */ /* 0x000fc80007ffe0ff */
[----:B------:R-:W-:Y:S01]  /*0bd0*/  ISETP.NE.AND P0, PT, R10, RZ, PT ;  /* 0x000000ff0a00720c */ /* 0x000fe20003f05270 */
[----:B--2---:R-:W-:-:S04]  /*0be0*/  FADD R25, R25, -R2 ;  /* 0x8000000219197221 */ /* 0x004fc80000000000 */
[----:B------:R-:W-:Y:S01]  /*0bf0*/  FFMA.SAT R27, R25, R14, 0.5 ;  /* 0x3f000000191b7423 */ /* 0x000fe2000000200e */
[----:B---3--:R-:W-:-:S03]  /*0c00*/  FADD R29, R29, -R2 ;  /* 0x800000021d1d7221 */ /* 0x008fc60000000000 */
[----:B------:R-:W-:Y:S01]  /*0c10*/  FFMA.RM R18, R27, R12, 12582913 ;  /* 0x4b4000011b127423 */ /* 0x000fe2000000400c */
[----:B------:R-:W-:Y:S01]  /*0c20*/  FFMA.SAT R27, R29, R14, 0.5 ;  /* 0x3f0000001d1b7423 */ /* 0x000fe2000000200e */
[--C-:B----4-:R-:W-:Y:S02]  /*0c30*/  FADD R23, R23, -R2.reuse ;  /* 0x8000000217177221 */ /* 0x110fe40000000000 */
[C---:B------:R-:W-:Y:S01]  /*0c40*/  FADD R16, R18.reuse, -12583039 ;  /* 0xcb40007f12107421 */ /* 0x040fe20000000000 */
[----:B------:R-:W-:Y:S01]  /*0c50*/  SHF.L.U32 R18, R18, 0x17, RZ ;  /* 0x0000001712127819 */ /* 0x000fe200000006ff */
[----:B-----5:R-:W-:Y:S02]  /*0c60*/  FADD R21, R21, -R2 ;  /* 0x8000000215157221 */ /* 0x020fe40000000000 */
[----:B------:R-:W-:Y:S01]  /*0c70*/  FFMA R20, R25, 1.4426950216293334961, -R16 ;  /* 0x3fb8aa3b19147823 */ /* 0x000fe20000000810 */
[----:B------:R-:W-:Y:S01]  /*0c80*/  FFMA.RM R16, R27, R12, 12582913 ;  /* 0x4b4000011b107423 */ /* 0x000fe2000000400c */
[----:B------:R-:W-:-:S02]  /*0c90*/  FADD R19, R19, -R2 ;  /* 0x8000000213137221 */ /* 0x000fc40000000000 */
[----:B------:R-:W-:Y:S01]  /*0ca0*/  FFMA R20, R25, 1.925963033500011079e-08, R20 ;  /* 0x32a5706019147823 */ /* 0x000fe20000000014 */
[C---:B0-----:R-:W-:Y:S01]  /*0cb0*/  FADD R8, R16.reuse, -12583039 ;  /* 0xcb40007f10087421 */ /* 0x041fe20000000000 */
[-C--:B------:R-:W-:Y:S01]  /*0cc0*/  FFMA.SAT R25, R23, R14.reuse, 0.5 ;  /* 0x3f00000017197423 */ /* 0x080fe2000000200e */
[----:B------:R-:W-:Y:S02]  /*0cd0*/  FFMA.SAT R27, R19, R14, 0.5 ;  /* 0x3f000000131b7423 */ /* 0x000fe4000000200e */
[C---:B------:R-:W-:Y:S01]  /*0ce0*/  FFMA R8, R29.reuse, 1.4426950216293334961, -R8 ;  /* 0x3fb8aa3b1d087823 */ /* 0x040fe20000000808 */
[----:B------:R-:W0:Y:S03]  /*0cf0*/  MUFU.EX2 R20, R20 ;  /* 0x0000001400147308 */ /* 0x000e260000000800 */
[----:B------:R-:W-:Y:S01]  /*0d00*/  FFMA R9, R29, 1.925963033500011079e-08, R8 ;  /* 0x32a570601d097823 */ /* 0x000fe20000000008 */
[-C--:B------:R-:W-:Y:S01]  /*0d10*/  FFMA.RM R8, R25, R12.reuse, 12582913 ;  /* 0x4b40000119087423 */ /* 0x080fe2000000400c */
[----:B------:R-:W-:Y:S01]  /*0d20*/  SHF.L.U32 R25, R16, 0x17, RZ ;  /* 0x0000001710197819 */ /* 0x000fe200000006ff */
[----:B------:R-:W-:-:S03]  /*0d30*/  FFMA.RM R16, R27, R12, 12582913 ;  /* 0x4b4000011b107423 */ /* 0x000fc6000000400c */
[----:B------:R-:W1:Y:S01]  /*0d40*/  MUFU.EX2 R9, R9 ;  /* 0x0000000900097308 */ /* 0x000e620000000800 */
[----:B0-----:R-:W-:Y:S01]  /*0d50*/  FFMA R18, R18, R20, R3 ;  /* 0x0000001412127223 */ /* 0x001fe20000000003 */
[----:B------:R-:W-:Y:S01]  /*0d60*/  FFMA.SAT R3, R21, R14, 0.5 ;  /* 0x3f00000015037423 */ /* 0x000fe2000000200e */
[----:B------:R-:W-:-:S03]  /*0d70*/  FADD R20, R8, -12583039 ;  /* 0xcb40007f08147421 */ /* 0x000fc60000000000 */
[----:B------:R-:W-:Y:S01]  /*0d80*/  FFMA.RM R3, R3, R12, 12582913 ;  /* 0x4b40000103037423 */ /* 0x000fe2000000400c */
[----:B------:R-:W-:-:S03]  /*0d90*/  FFMA R20, R23, 1.4426950216293334961, -R20 ;  /* 0x3fb8aa3b17147823 */ /* 0x000fc60000000814 */
[----:B------:R-:W-:Y:S01]  /*0da0*/  FADD R24, R3, -12583039 ;  /* 0xcb40007f03187421 */ /* 0x000fe20000000000 */
[----:B-1----:R-:W-:Y:S01]  /*0db0*/  FFMA R9, R25, R9, R18 ;  /* 0x0000000919097223 */ /* 0x002fe20000000012 */
[----:B------:R-:W-:Y:S01]  /*0dc0*/  FFMA R18, R23, 1.925963033500011079e-08, R20 ;  /* 0x32a5706017127823 */ /* 0x000fe20000000014 */
[----:B------:R-:W-:Y:S01]  /*0dd0*/  FADD R23, R15, -R2 ;  /* 0x800000020f177221 */ /* 0x000fe20000000000 */
[----:B------:R-:W-:Y:S01]  /*0de0*/  FFMA R24, R21, 1.4426950216293334961, -R24 ;  /* 0x3fb8aa3b15187823 */ /* 0x000fe20000000818 */
[----:B------:R-:W-:Y:S01]  /*0df0*/  FADD R20, R16, -12583039 ;  /* 0xcb40007f10147421 */ /* 0x000fe20000000000 */
[----:B------:R-:W-:Y:S01]  /*0e00*/  FADD R25, R17, -R2 ;  /* 0x8000000211197221 */ /* 0x000fe20000000000 */
[----:B------:R-:W-:Y:S01]  /*0e10*/  FFMA.SAT R15, R23, R14, 0.5 ;  /* 0x3f000000170f7423 */ /* 0x000fe2000000200e */
[----:B------:R-:W-:Y:S01]  /*0e20*/  FFMA R24, R21, 1.925963033500011079e-08, R24 ;  /* 0x32a5706015187823 */ /* 0x000fe20000000018 */
[----:B------:R-:W-:Y:S01]  /*0e30*/  FADD R21, R13, -R2 ;  /* 0x800000020d157221 */ /* 0x000fe20000000000 */
[----:B------:R-:W-:Y:S01]  /*0e40*/  FFMA R20, R19, 1.4426950216293334961, -R20 ;  /* 0x3fb8aa3b13147823 */ /* 0x000fe20000000814 */
[----:B------:R-:W-:Y:S01]  /*0e50*/  FFMA.RM R15, R15, R12, 12582913 ;  /* 0x4b4000010f0f7423 */ /* 0x000fe2000000400c */
[----:B------:R-:W0:Y:S01]  /*0e60*/  MUFU.EX2 R18, R18 ;  /* 0x0000001200127308 */ /* 0x000e220000000800 */
[----:B------:R-:W-:Y:S01]  /*0e70*/  FFMA.SAT R27, R21, R14, 0.5 ;  /* 0x3f000000151b7423 */ /* 0x000fe2000000200e */
[----:B------:R-:W-:Y:S01]  /*0e80*/  FFMA R19, R19, 1.925963033500011079e-08, R20 ;  /* 0x32a5706013137823 */ /* 0x000fe20000000014 */
[----:B------:R-:W-:Y:S01]  /*0e90*/  FADD R20, R15, -12583039 ;  /* 0xcb40007f0f147421 */ /* 0x000fe20000000000 */
[----:B------:R-:W-:Y:S01]  /*0ea0*/  SHF.L.U32 R3, R3, 0x17, RZ ;  /* 0x0000001703037819 */ /* 0x000fe200000006ff */
[----:B------:R-:W-:Y:S01]  /*0eb0*/  FFMA.RM R17, R27, R12, 12582913 ;  /* 0x4b4000011b117423 */ /* 0x000fe2000000400c */
[----:B------:R-:W-:Y:S01]  /*0ec0*/  FFMA.SAT R27, R25, R14, 0.5 ;  /* 0x3f000000191b7423 */ /* 0x000fe2000000200e */
[----:B------:R-:W-:Y:S01]  /*0ed0*/  FFMA R20, R23, 1.4426950216293334961, -R20 ;  /* 0x3fb8aa3b17147823 */ /* 0x000fe20000000814 */
[----:B------:R1:W2:Y:S02]  /*0ee0*/  MUFU.EX2 R13, R24 ;  /* 0x00000018000d7308 */ /* 0x0002a40000000800 */
[----:B------:R-:W-:Y:S01]  /*0ef0*/  FFMA.RM R12, R27, R12, 12582913 ;  /* 0x4b4000011b0c7423 */ /* 0x000fe2000000400c */
[----:B------:R-:W-:Y:S01]  /*0f00*/  FFMA R14, R23, 1.925963033500011079e-08, R20 ;  /* 0x32a57060170e7823 */ /* 0x000fe20000000014 */
[----:B------:R-:W-:-:S04]  /*0f10*/  FADD R20, R17, -12583039 ;  /* 0xcb40007f11147421 */ /* 0x000fc80000000000 */
[----:B------:R-:W3:Y:S01]  /*0f20*/  MUFU.EX2 R19, R19 ;  /* 0x0000001300137308 */ /* 0x000ee20000000800 */
[----:B-1----:R-:W-:Y:S01]  /*0f30*/  FADD R24, R12, -12583039 ;  /* 0xcb40007f0c187421 */ /* 0x002fe20000000000 */
[----:B------:R-:W-:-:S03]  /*0f40*/  FFMA R20, R21, 1.4426950216293334961, -R20 ;  /* 0x3fb8aa3b15147823 */ /* 0x000fc60000000814 */
[----:B------:R-:W-:Y:S01]  /*0f50*/  FFMA R24, R25, 1.4426950216293334961, -R24 ;  /* 0x3fb8aa3b19187823 */ /* 0x000fe20000000818 */
[----:B------:R-:W-:Y:S01]  /*0f60*/  FFMA R21, R21, 1.925963033500011079e-08, R20 ;  /* 0x32a5706015157823 */ /* 0x000fe20000000014 */
[----:B------:R-:W-:Y:S01]  /*0f70*/  IMAD.SHL.U32 R20, R8, 0x800000, RZ ;  /* 0x0080000008147824 */ /* 0x000fe200078e00ff */
[----:B------:R-:W1:Y:S01]  /*0f80*/  MUFU.EX2 R14, R14 ;  /* 0x0000000e000e7308 */ /* 0x000e620000000800 */
[----:B------:R-:W-:Y:S02]  /*0f90*/  FFMA R24, R25, 1.925963033500011079e-08, R24 ;  /* 0x32a5706019187823 */ /* 0x000fe40000000018 */
[----:B0-----:R-:W-:Y:S01]  /*0fa0*/  FFMA R18, R20, R18, R9 ;  /* 0x0000001214127223 */ /* 0x001fe20000000009 */
[----:B------:R-:W-:Y:S02]  /*0fb0*/  SHF.L.U32 R9, R16, 0x17, RZ ;  /* 0x0000001710097819 */ /* 0x000fe400000006ff */
[----:B------:R-:W-:Y:S01]  /*0fc0*/  SHF.L.U32 R16, R15, 0x17, RZ ;  /* 0x000000170f107819 */ /* 0x000fe200000006ff */
[----:B--2---:R-:W-:Y:S01]  /*0fd0*/  FFMA R18, R3, R13, R18 ;  /* 0x0000000d03127223 */ /* 0x004fe20000000012 */
[----:B------:R-:W0:Y:S01]  /*0fe0*/  MUFU.EX2 R8, R21 ;  /* 0x0000001500087308 */ /* 0x000e220000000800 */
[----:B------:R-:W-:-:S02]  /*0ff0*/  SHF.L.U32 R3, R12, 0x17, RZ ;  /* 0x000000170c037819 */ /* 0x000fc400000006ff */
[----:B---3--:R-:W-:Y:S01]  /*1000*/  FFMA R9, R9, R19, R18 ;  /* 0x0000001309097223 */ /* 0x008fe20000000012 */
[----:B------:R-:W-:-:S04]  /*1010*/  SHF.L.U32 R18, R17, 0x17, RZ ;  /* 0x0000001711127819 */ /* 0x000fc800000006ff */
[----:B------:R-:W2:Y:S01]  /*1020*/  MUFU.EX2 R24, R24 ;  /* 0x0000001800187308 */ /* 0x000ea20000000800 */
[----:B-1----:R-:W-:-:S04]  /*1030*/  FFMA R9, R16, R14, R9 ;  /* 0x0000000e10097223 */ /* 0x002fc80000000009 */
[----:B0-----:R-:W-:-:S04]  /*1040*/  FFMA R8, R18, R8, R9 ;  /* 0x0000000812087223 */ /* 0x001fc80000000009 */
[----:B--2---:R-:W-:Y:S01]  /*1050*/  FFMA R3, R3, R24, R8 ;  /* 0x0000001803037223 */ /* 0x004fe20000000008 */
[----:B------:R-:W-:Y:S06]  /*1060*/  @P0 BRA `(.L_x_13) ;  /* 0xfffffff800a40947 */ /* 0x000fec000383ffff */
.L_x_12:
[----:B------:R-:W-:Y:S05]  /*1070*/  BSYNC.RECONVERGENT B0 ;  /* 0x0000000000007941 */ /* 0x000fea0003800200 */
.L_x_11:
        /* <DEDUP_REMOVED lines=13> */
[----:B------:R-:W-:-:S02]  /*1150*/  HFMA2 R8, -RZ, RZ, 3.7421875, 0 ;  /* 0x437c0000ff087431 */ /* 0x000fc400000001ff */
[----:B------:R-:W-:Y:S01]  /*1160*/  IMAD.MOV.U32 R18, RZ, RZ, 0x3bbb989d ;  /* 0x3bbb989dff127424 */ /* 0x000fe200078e00ff */
[----:B------:R-:W-:Y:S01]  /*1170*/  IADD3 R11, PT, PT, R11, 0x4, RZ ;  /* 0x000000040b0b7810 */ /* 0x000fe20007ffe0ff */
[----:B--2---:R-:W-:-:S04]  /*1180*/  FADD R10, R7, -R2 ;  /* 0x80000002070a7221 */ /* 0x004fc80000000000 */
[----:B------:R-:W-:Y:S01]  /*1190*/  FFMA.SAT R7, R10, R18, 0.5 ;  /* 0x3f0000000a077423 */ /* 0x000fe20000002012 */
[----:B---3--:R-:W-:-:S03]  /*11a0*/  FADD R14, R9, -R2 ;  /* 0x80000002090e7221 */ /* 0x008fc60000000000 */
[----:B------:R-:W-:Y:S01]  /*11b0*/  FFMA.RM R6, R7, R8, 12582913 ;  /* 0x4b40000107067423 */ /* 0x000fe20000004008 */
[----:B------:R-:W-:Y:S01]  /*11c0*/  FFMA.SAT R7, R14, R18, 0.5 ;  /* 0x3f0000000e077423 */ /* 0x000fe20000002012 */
[--C-:B----4-:R-:W-:Y:S02]  /*11d0*/  FADD R9, R17, -R2.reuse ;  /* 0x8000000211097221 */ /* 0x110fe40000000000 */
[----:B------:R-:W-:Y:S01]  /*11e0*/  FADD R15, R6, -12583039 ;  /* 0xcb40007f060f7421 */ /* 0x000fe20000000000 */
[----:B------:R-:W-:Y:S01]  /*11f0*/  FFMA.RM R7, R7, R8, 12582913 ;  /* 0x4b40000107077423 */ /* 0x000fe20000004008 */
[----:B------:R-:W-:Y:S01]  /*1200*/  FFMA.SAT R19, R9, R18, 0.5 ;  /* 0x3f00000009137423 */ /* 0x000fe20000002012 */
[----:B-----5:R-:W-:Y:S01]  /*1210*/  FADD R13, R21, -R2 ;  /* 0x80000002150d7221 */ /* 0x020fe20000000000 */
[----:B------:R-:W-:Y:S01]  /*1220*/  FFMA R15, R10, 1.4426950216293334961, -R15 ;  /* 0x3fb8aa3b0a0f7823 */ /* 0x000fe2000000080f */
[----:B------:R-:W-:Y:S01]  /*1230*/  FADD R17, R7, -12583039 ;  /* 0xcb40007f07117421 */ /* 0x000fe20000000000 */
[----:B------:R-:W-:-:S02]  /*1240*/  SHF.L.U32 R6, R6, 0x17, RZ ;  /* 0x0000001706067819 */ /* 0x000fc400000006ff */
[----:B------:R-:W-:Y:S01]  /*1250*/  FFMA R12, R10, 1.925963033500011079e-08, R15 ;  /* 0x32a570600a0c7823 */ /* 0x000fe2000000000f */
[----:B------:R-:W-:Y:S01]  /*1260*/  FFMA.RM R10, R19, R8, 12582913 ;  /* 0x4b400001130a7423 */ /* 0x000fe20000004008 */
[----:B------:R-:W-:Y:S01]  /*1270*/  FFMA.SAT R15, R13, R18, 0.5 ;  /* 0x3f0000000d0f7423 */ /* 0x000fe20000002012 */
[----:B------:R-:W-:Y:S01]  /*1280*/  FFMA R17, R14, 1.4426950216293334961, -R17 ;  /* 0x3fb8aa3b0e117823 */ /* 0x000fe20000000811 */
[----:B------:R-:W-:Y:S01]  /*1290*/  SHF.L.U32 R7, R7, 0x17, RZ ;  /* 0x0000001707077819 */ /* 0x000fe200000006ff */
[----:B------:R-:W-:Y:S01]  /*12a0*/  FADD R18, R10, -12583039 ;  /* 0xcb40007f0a127421 */ /* 0x000fe20000000000 */
[----:B------:R-:W-:Y:S01]  /*12b0*/  FFMA.RM R15, R15, R8, 12582913 ;  /* 0x4b4000010f0f7423 */ /* 0x000fe20000004008 */
[----:B------:R-:W-:Y:S01]  /*12c0*/  FFMA R17, R14, 1.925963033500011079e-08, R17 ;  /* 0x32a570600e117823 */ /* 0x000fe20000000011 */
[----:B------:R-:W0:Y:S01]  /*12d0*/  MUFU.EX2 R12, R12 ;  /* 0x0000000c000c7308 */ /* 0x000e220000000800 */
[----:B------:R-:W-:Y:S01]  /*12e0*/  FFMA R18, R9, 1.4426950216293334961, -R18 ;  /* 0x3fb8aa3b09127823 */ /* 0x000fe20000000812 */
[----:B------:R-:W-:-:S03]  /*12f0*/  FADD R8, R15, -12583039 ;  /* 0xcb40007f0f087421 */ /* 0x000fc60000000000 */
[----:B------:R-:W-:Y:S01]  /*1300*/  FFMA R18, R9, 1.925963033500011079e-08, R18 ;  /* 0x32a5706009127823 */ /* 0x000fe20000000012 */
[C---:B------:R-:W-:Y:S02]  /*1310*/  FFMA R8, R13.reuse, 1.4426950216293334961, -R8 ;  /* 0x3fb8aa3b0d087823 */ /* 0x040fe40000000808 */
[----:B------:R-:W1:Y:S02]  /*1320*/  MUFU.EX2 R17, R17 ;  /* 0x0000001100117308 */ /* 0x000e640000000800 */
[----:B------:R-:W-:-:S06]  /*1330*/  FFMA R8, R13, 1.925963033500011079e-08, R8 ;  /* 0x32a570600d087823 */ /* 0x000fcc0000000008 */
[----:B------:R-:W2:Y:S01]  /*1340*/  MUFU.EX2 R18, R18 ;  /* 0x0000001200127308 */ /* 0x000ea20000000800 */
[----:B0-----:R-:W-:Y:S01]  /*1350*/  FFMA R6, R6, R12, R3 ;  /* 0x0000000c06067223 */ /* 0x001fe20000000003 */
[----:B------:R-:W-:Y:S01]  /*1360*/  IMAD.SHL.U32 R3, R10, 0x800000, RZ ;  /* 0x008000000a037824 */ /* 0x000fe200078e00ff */
[----:B------:R-:W-:-:S05]  /*1370*/  SHF.L.U32 R10, R15, 0x17, RZ ;  /* 0x000000170f0a7819 */ /* 0x000fca00000006ff */
[----:B------:R-:W0:Y:S01]  /*1380*/  MUFU.EX2 R8, R8 ;  /* 0x0000000800087308 */ /* 0x000e220000000800 */
[----:B-1----:R-:W-:-:S04]  /*1390*/  FFMA R6, R7, R17, R6 ;  /* 0x0000001107067223 */ /* 0x002fc80000000006 */
[----:B--2---:R-:W-:-:S04]  /*13a0*/  FFMA R3, R3, R18, R6 ;  /* 0x0000001203037223 */ /* 0x004fc80000000006 */
[----:B0-----:R-:W-:-:S07]  /*13b0*/  FFMA R3, R10, R8, R3 ;  /* 0x000000080a037223 */ /* 0x001fce0000000003 */
.L_x_16:
[----:B------:R-:W-:Y:S05]  /*13c0*/  BSYNC.RECONVERGENT B1 ;  /* 0x0000000000017941 */ /* 0x000fea0003800200 */
.L_x_15:
[----:B------:R-:W-:Y:S05]  /*13d0*/  @!P1 BRA `(.L_x_14) ;  /* 0x0000000000b89947 */ /* 0x000fea0003800000 */
[----:B------:R-:W-:Y:S01]  /*13e0*/  ISETP.NE.AND P0, PT, R16, 0x1, PT ;  /* 0x000000011000780c */ /* 0x000fe20003f05270 */
[----:B------:R-:W-:Y:S01]  /*13f0*/  BSSY.RECONVERGENT B1, `(.L_x_17) ;  /* 0x000001d000017945 */ /* 0x000fe20003800200 */
[----:B------:R-:W-:-:S04]  /*1400*/  LOP3.LUT R0, R0, 0x1, RZ, 0xc0, !PT ;  /* 0x0000000100007812 */ /* 0x000fc800078ec0ff */
[----:B------:R-:W-:-:S07]  /*1410*/  ISETP.NE.U32.AND P1, PT, R0, 0x1, PT ;  /* 0x000000010000780c */ /* 0x000fce0003f25070 */
[----:B------:R-:W-:Y:S06]  /*1420*/  @!P0 BRA `(.L_x_18) ;  /* 0x0000000000648947 */ /* 0x000fec0003800000 */
[----:B------:R-:W0:Y:S02]  /*1430*/  LDC.64 R6, c[0x0][0x380] ;  /* 0x0000e000ff067b82 */ /* 0x000e240000000a00 */
[----:B0-----:R-:W-:-:S05]  /*1440*/  IMAD.WIDE R6, R11, 0x4, R6 ;  /* 0x000000040b067825 */ /* 0x001fca00078e0206 */
[----:B------:R-:W2:Y:S04]  /*1450*/  LDG.E R9, desc[UR12][R6.64] ;  /* 0x0000000c06097981 */ /* 0x000ea8000c1e1900 */
[----:B------:R-:W3:Y:S01]  /*1460*/  LDG.E R15, desc[UR12][R6.64+0x4] ;  /* 0x0000040c060f7981 */ /* 0x000ee2000c1e1900 */
[----:B------:R-:W-:Y:S01]  /*1470*/  MOV R0, 0x3bbb989d ;  /* 0x3bbb989d00007802 */ /* 0x000fe20000000f00 */
[----:B------:R-:W-:Y:S01]  /*1480*/  IMAD.MOV.U32 R13, RZ, RZ, 0x437c0000 ;  /* 0x437c0000ff0d7424 */ /* 0x000fe200078e00ff */
[----:B------:R-:W-:Y:S01]  /*1490*/  IADD3 R11, PT, PT, R11, 0x2, RZ ;  /* 0x000000020b0b7810 */ /* 0x000fe20007ffe0ff */
[----:B--2---:R-:W-:-:S04]  /*14a0*/  FADD R9, R9, -R2 ;  /* 0x8000000209097221 */ /* 0x004fc80000000000 */
[----:B------:R-:W-:Y:S01]  /*14b0*/  FFMA.SAT R8, R9, R0, 0.5 ;  /* 0x3f00000009087423 */ /* 0x000fe20000002000 */
[----:B---3--:R-:W-:-:S03]  /*14c0*/  FADD R15, R15, -R2 ;  /* 0x800000020f0f7221 */ /* 0x008fc60000000000 */
[----:B------:R-:W-:Y:S01]  /*14d0*/  FFMA.RM R8, R8, R13, 12582913 ;  /* 0x4b40000108087423 */ /* 0x000fe2000000400d */
[----:B------:R-:W-:-:S03]  /*14e0*/  FFMA.SAT R10, R15, R0, 0.5 ;  /* 0x3f0000000f0a7423 */ /* 0x000fc60000002000 */
[----:B------:R-:W-:Y:S01]  /*14f0*/  FADD R0, R8, -12583039 ;  /* 0xcb40007f08007421 */ /* 0x000fe20000000000 */
[----:B------:R-:W-:Y:S01]  /*1500*/  FFMA.RM R10, R10, R13, 12582913 ;  /* 0x4b4000010a0a7423 */ /* 0x000fe2000000400d */
[----:B------:R-:W-:Y:S02]  /*1510*/  SHF.L.U32 R8, R8, 0x17, RZ ;  /* 0x0000001708087819 */ /* 0x000fe400000006ff */
[C---:B------:R-:W-:Y:S01]  /*1520*/  FFMA R0, R9.reuse, 1.4426950216293334961, -R0 ;  /* 0x3fb8aa3b09007823 */ /* 0x040fe20000000800 */
[C---:B------:R-:W-:Y:S01]  /*1530*/  FADD R6, R10.reuse, -12583039 ;  /* 0xcb40007f0a067421 */ /* 0x040fe20000000000 */
[----:B------:R-:W-:Y:S02]  /*1540*/  SHF.L.U32 R10, R10, 0x17, RZ ;  /* 0x000000170a0a7819 */ /* 0x000fe400000006ff */
[----:B------:R-:W-:Y:S01]  /*1550*/  FFMA R0, R9, 1.925963033500011079e-08, R0 ;  /* 0x32a5706009007823 */ /* 0x000fe20000000000 */
[----:B------:R-:W-:-:S04]  /*1560*/  FFMA R6, R15, 1.4426950216293334961, -R6 ;  /* 0x3fb8aa3b0f067823 */ /* 0x000fc80000000806 */
[----:B------:R-:W-:Y:S01]  /*1570*/  FFMA R6, R15, 1.925963033500011079e-08, R6 ;  /* 0x32a570600f067823 */ /* 0x000fe20000000006 */
[----:B------:R-:W0:Y:S08]  /*1580*/  MUFU.EX2 R0, R0 ;  /* 0x0000000000007308 */ /* 0x000e300000000800 */
[----:B------:R-:W1:Y:S01]  /*1590*/  MUFU.EX2 R6, R6 ;  /* 0x0000000600067308 */ /* 0x000e620000000800 */
[----:B0-----:R-:W-:-:S04]  /*15a0*/  FFMA R3, R8, R0, R3 ;  /* 0x0000000008037223 */ /* 0x001fc80000000003 */
[----:B-1----:R-:W-:-:S07]  /*15b0*/  FFMA R3, R10, R6, R3 ;  /* 0x000000060a037223 */ /* 0x002fce0000000003 */
.L_x_18:
[----:B------:R-:W-:Y:S05]  /*15c0*/  BSYNC.RECONVERGENT B1 ;  /* 0x0000000000017941 */ /* 0x000fea0003800200 */
.L_x_17:
[----:B------:R-:W-:Y:S05]  /*15d0*/  @P1 BRA `(.L_x_14) ;  /* 0x0000000000381947 */ /* 0x000fea0003800000 */
[----:B------:R-:W0:Y:S02]  /*15e0*/  LDC.64 R6, c[0x0][0x380] ;  /* 0x0000e000ff067b82 */ /* 0x000e240000000a00 */
[----:B0-----:R-:W-:-:S06]  /*15f0*/  IMAD.WIDE R6, R11, 0x4, R6 ;  /* 0x000000040b067825 */ /* 0x001fcc00078e0206 */
[----:B------:R-:W2:Y:S01]  /*1600*/  LDG.E R7, desc[UR12][R6.64] ;  /* 0x0000000c06077981 */ /* 0x000ea2000c1e1900 */
[----:B------:R-:W-:Y:S02]  /*1610*/  HFMA2 R11, -RZ, RZ, 3.7421875, 0 ;  /* 0x437c0000ff0b7431 */ /* 0x000fe400000001ff */
[----:B------:R-:W-:Y:S02]  /*1620*/  IMAD.MOV.U32 R9, RZ, RZ, 0x3bbb989d ;  /* 0x3bbb989dff097424 */ /* 0x000fe400078e00ff */
[----:B--2---:R-:W-:-:S04]  /*1630*/  FADD R0, R7, -R2 ;  /* 0x8000000207007221 */ /* 0x004fc80000000000 */
[----:B------:R-:W-:-:S04]  /*1640*/  FFMA.SAT R8, R0, R9, 0.5 ;  /* 0x3f00000000087423 */ /* 0x000fc80000002009 */
[----:B------:R-:W-:-:S04]  /*1650*/  FFMA.RM R8, R8, R11, 12582913 ;  /* 0x4b40000108087423 */ /* 0x000fc8000000400b */
[C---:B------:R-:W-:Y:S01]  /*1660*/  FADD R9, R8.reuse, -12583039 ;  /* 0xcb40007f08097421 */ /* 0x040fe20000000000 */
[----:B------:R-:W-:-:S03]  /*1670*/  SHF.L.U32 R8, R8, 0x17, RZ ;  /* 0x0000001708087819 */ /* 0x000fc600000006ff */
[----:B------:R-:W-:-:S04]  /*1680*/  FFMA R9, R0, 1.4426950216293334961, -R9 ;  /* 0x3fb8aa3b00097823 */ /* 0x000fc80000000809 */
[----:B------:R-:W-:-:S06]  /*1690*/  FFMA R9, R0, 1.925963033500011079e-08, R9 ;  /* 0x32a5706000097823 */ /* 0x000fcc0000000009 */
[----:B------:R-:W0:Y:S02]  /*16a0*/  MUFU.EX2 R9, R9 ;  /* 0x0000000900097308 */ /* 0x000e240000000800 */
[----:B0-----:R-:W-:-:S07]  /*16b0*/  FFMA R3, R8, R9, R3 ;  /* 0x0000000908037223 */ /* 0x001fce0000000003 */
.L_x_14:
[----:B------:R-:W-:Y:S05]  /*16c0*/  BSYNC.RECONVERGENT B0 ;  /* 0x0000000000007941 */ /* 0x000fea0003800200 */
.L_x_10:
[----:B------:R-:W0:Y:S02]  /*16d0*/  LDC R0, c[0x0][0x394] ;  /* 0x0000e500ff007b82 */ /* 0x000e240000000800 */
[----:B0-----:R-:W-:-:S13]  /*16e0*/  ISETP.GE.AND P0, PT, R0, 0x1, PT ;  /* 0x000000010000780c */ /* 0x001fda0003f06270 */
[----:B------:R-:W-:Y:S05]  /*16f0*/  @!P0 EXIT ;  /* 0x000000000000894d */ /* 0x000fea0003800000 */
[C---:B------:R-:W-:Y:S01]  /*1700*/  VIADDMNMX R18, R5.reuse, 0x1, R4, !PT ;  /* 0x0000000105127846 */ /* 0x040fe20007800104 */
[----:B------:R-:W-:Y:S01]  /*1710*/  BSSY.RECONVERGENT B0, `(.L_x_19) ;  /* 0x0000029000007945 */ /* 0x000fe20003800200 */
[----:B------:R-:W-:Y:S02]  /*1720*/  IMAD.MOV.U32 R13, RZ, RZ, R5 ;  /* 0x000000ffff0d7224 */ /* 0x000fe400078e0005 */
[----:B------:R-:W-:-:S04]  /*1730*/  IADD3 R15, PT, PT, -R5, R18, RZ ;  /* 0x00000012050f7210 */ /* 0x000fc80007ffe1ff */
[----:B------:R-:W-:-:S13]  /*1740*/  LOP3.LUT P0, R15, R15, 0x3, RZ, 0xc0, !PT ;  /* 0x000000030f0f7812 */ /* 0x000fda000780c0ff */
[----:B------:R-:W-:Y:S05]  /*1750*/  @!P0 BRA `(.L_x_20) ;  /* 0x0000000000908947 */ /* 0x000fea0003800000 */
[----:B------:R-:W0:Y:S01]  /*1760*/  LDC.64 R6, c[0x0][0x380] ;  /* 0x0000e000ff067b82 */ /* 0x000e220000000a00 */
[----:B------:R-:W-:Y:S02]  /*1770*/  IADD3 R15, PT, PT, -R15, RZ, RZ ;  /* 0x000000ff0f0f7210 */ /* 0x000fe40007ffe1ff */
[----:B------:R-:W-:-:S05]  /*1780*/  MOV R13, R5 ;  /* 0x00000005000d7202 */ /* 0x000fca0000000f00 */
[----:B------:R-:W1:Y:S02]  /*1790*/  LDC.64 R8, c[0x0][0x388] ;  /* 0x0000e200ff087b82 */ /* 0x000e640000000a00 */
.L_x_23:
[----:B0-2---:R-:W-:-:S06]  /*17a0*/  IMAD.WIDE R10, R13, 0x4, R6 ;  /* 0x000000040d0a7825 */ /* 0x005fcc00078e0206 */
[----:B------:R-:W2:Y:S01]  /*17b0*/  LDG.E R11, desc[UR12][R10.64] ;  /* 0x0000000c0a0b7981 */ /* 0x000ea2000c1e1900 */
[----:B------:R-:W-:Y:S02]  /*17c0*/  HFMA2 R17, -RZ, RZ, 0.96630859375, -0.0022525787353515625 ;  /* 0x3bbb989dff117431 */ /* 0x000fe400000001ff */
[----:B------:R-:W-:Y:S01]  /*17d0*/  IMAD.MOV.U32 R19, RZ, RZ, 0x437c0000 ;  /* 0x437c0000ff137424 */ /* 0x000fe200078e00ff */
[----:B------:R-:W0:Y:S01]  /*17e0*/  MUFU.RCP R14, R3 ;  /* 0x00000003000e7308 */ /* 0x000e220000001000 */
[----:B------:R-:W-:Y:S01]  /*17f0*/  IADD3 R15, PT, PT, R15, 0x1, RZ ;  /* 0x000000010f0f7810 */ /* 0x000fe20007ffe0ff */
[----:B------:R-:W-:Y:S03]  /*1800*/  BSSY.RECONVERGENT B1, `(.L_x_21) ;  /* 0x0000016000017945 */ /* 0x000fe60003800200 */
[----:B------:R-:W-:Y:S01]  /*1810*/  ISETP.NE.AND P2, PT, R15, RZ, PT ;  /* 0x000000ff0f00720c */ /* 0x000fe20003f45270 */
[----:B--2---:R-:W-:Y:S01]  /*1820*/  FADD R0, R11, -R2 ;  /* 0x800000020b007221 */ /* 0x004fe20000000000 */
[----:B0-----:R-:W-:-:S03]  /*1830*/  FFMA R11, R14, -R3, 1 ;  /* 0x3f8000000e0b7423 */ /* 0x001fc60000000803 */
[----:B------:R-:W-:Y:S01]  /*1840*/  FFMA.SAT R12, R0, R17, 0.5 ;  /* 0x3f000000000c7423 */ /* 0x000fe20000002011 */
[----:B------:R-:W-:-:S03]  /*1850*/  FFMA R11, R14, R11, R14 ;  /* 0x0000000b0e0b7223 */ /* 0x000fc6000000000e */
[----:B------:R-:W-:-:S04]  /*1860*/  FFMA.RM R12, R12, R19, 12582913 ;  /* 0x4b4000010c0c7423 */ /* 0x000fc80000004013 */
[----:B------:R-:W-:-:S04]  /*1870*/  FADD R17, R12, -12583039 ;  /* 0xcb40007f0c117421 */ /* 0x000fc80000000000 */
[----:B------:R-:W-:-:S04]  /*1880*/  FFMA R17, R0, 1.4426950216293334961, -R17 ;  /* 0x3fb8aa3b00117823 */ /* 0x000fc80000000811 */
[----:B------:R-:W-:Y:S01]  /*1890*/  FFMA R17, R0, 1.925963033500011079e-08, R17 ;  /* 0x32a5706000117823 */ /* 0x000fe20000000011 */
[----:B------:R-:W-:-:S05]  /*18a0*/  SHF.L.U32 R0, R12, 0x17, RZ ;  /* 0x000000170c007819 */ /* 0x000fca00000006ff */
[----:B------:R-:W0:Y:S02]  /*18b0*/  MUFU.EX2 R17, R17 ;  /* 0x0000001100117308 */ /* 0x000e240000000800 */
[----:B0-----:R-:W-:-:S06]  /*18c0*/  FMUL R0, R0, R17 ;  /* 0x0000001100007220 */ /* 0x001fcc0000400000 */
[----:B------:R-:W0:Y:S01]  /*18d0*/  FCHK P0, R0, R3 ;  /* 0x0000000300007302 */ /* 0x000e220000000000 */
[----:B------:R-:W-:-:S04]  /*18e0*/  FFMA R10, R0, R11, RZ ;  /* 0x0000000b000a7223 */ /* 0x000fc800000000ff */
[----:B------:R-:W-:-:S04]  /*18f0*/  FFMA R12, R10, -R3, R0 ;  /* 0x800000030a0c7223 */ /* 0x000fc80000000000 */
[----:B------:R-:W-:Y:S01]  /*1900*/  FFMA R19, R11, R12, R10 ;  /* 0x0000000c0b137223 */ /* 0x000fe2000000000a */
[----:B-1----:R-:W-:Y:S01]  /*1910*/  IMAD.WIDE R10, R13, 0x4, R8 ;  /* 0x000000040d0a7825 */ /* 0x002fe200078e0208 */
[----:B0-----:R-:W-:Y:S06]  /*1920*/  @!P0 BRA `(.L_x_22) ;  /* 0x00000000000c8947 */ /* 0x001fec0003800000 */
[----:B------:R-:W-:-:S07]  /*1930*/  MOV R16, 0x1950 ;  /* 0x0000195000107802 */ /* 0x000fce0000000f00 */
[----:B------:R-:W-:Y:S05]  /*1940*/  CALL.REL.NOINC `($__internal_0_$__cuda_sm3x_div_rn_noftz_f32_slowpath) ;  /* 0x0000000800107944 */ /* 0x000fea0003c00000 */
[----:B------:R-:W-:-:S07]  /*1950*/  MOV R19, R0 ;  /* 0x0000000000137202 */ /* 0x000fce0000000f00 */
.L_x_22:
[----:B------:R-:W-:Y:S05]  /*1960*/  BSYNC.RECONVERGENT B1 ;  /* 0x0000000000017941 */ /* 0x000fea0003800200 */
.L_x_21:
[----:B------:R2:W-:Y:S01]  /*1970*/  STG.E desc[UR12][R10.64], R19 ;  /* 0x000000130a007986 */ /* 0x0005e2000c10190c */
[----:B------:R-:W-:Y:S01]  /*1980*/  VIADD R13, R13, 0x1 ;  /* 0x000000010d0d7836 */ /* 0x000fe20000000000 */
[----:B------:R-:W-:Y:S06]  /*1990*/  @P2 BRA `(.L_x_23) ;  /* 0xfffffffc00802947 */ /* 0x000fec000383ffff */
.L_x_20:
[----:B------:R-:W-:Y:S05]  /*19a0*/  BSYNC.RECONVERGENT B0 ;  /* 0x0000000000007941 */ /* 0x000fea0003800200 */
.L_x_19:
[----:B------:R-:W-:-:S04]  /*19b0*/  IADD3 R18, PT, PT, R5, -R18, RZ ;  /* 0x8000001205127210 */ /* 0x000fc80007ffe0ff */
[----:B------:R-:W-:-:S13]  /*19c0*/  ISETP.GT.U32.AND P0, PT, R18, -0x4, PT ;  /* 0xfffffffc1200780c */ /* 0x000fda0003f04070 */
[----:B------:R-:W-:Y:S05]  /*19d0*/  @P0 EXIT ;  /* 0x000000000000094d */ /* 0x000fea0003800000 */
[----:B------:R-:W0:Y:S02]  /*19e0*/  LDCU.128 UR8, c[0x0][0x380] ;  /* 0x00007000ff0877ac */ /* 0x000e240008000c00 */
[----:B0-----:R-:W-:Y:S02]  /*19f0*/  UIADD3 UR6, UP0, UPT, UR8, 0x8, URZ ;  /* 0x0000000808067890 */ /* 0x001fe4000ff1e0ff */
[----:B------:R-:W-:Y:S02]  /*1a00*/  UIADD3 UR4, UP1, UPT, UR10, 0x8, URZ ;  /* 0x000000080a047890 */ /* 0x000fe4000ff3e0ff */
[----:B------:R-:W-:Y:S02]  /*1a10*/  UIADD3.X UR7, UPT, UPT, URZ, UR9, URZ, UP0, !UPT ;  /* 0x00000009ff077290 */ /* 0x000fe400087fe4ff */
[----:B------:R-:W-:-:S12]  /*1a20*/  UIADD3.X UR5, UPT, UPT, URZ, UR11, URZ, UP1, !UPT ;  /* 0x0000000bff057290 */ /* 0x000fd80008ffe4ff */
.L_x_32:
[----:B------:R-:W-:Y:S02]  /*1a30*/  MOV R8, UR6 ;  /* 0x0000000600087c02 */ /* 0x000fe40008000f00 */
[----:B------:R-:W-:-:S03]  /*1a40*/  MOV R9, UR7 ;  /* 0x0000000700097c02 */ /* 0x000fc60008000f00 */
[----:B------:R-:W-:-:S05]  /*1a50*/  IMAD.WIDE R8, R13, 0x4, R8 ;  /* 0x000000040d087825 */ /* 0x000fca00078e0208 */
[----:B0-----:R-:W3:Y:S01]  /*1a60*/  LDG.E R5, desc[UR12][R8.64+-0x8] ;  /* 0xfffff80c08057981 */ /* 0x001ee2000c1e1900 */
[----:B------:R-:W-:Y:S02]  /*1a70*/  HFMA2 R7, -RZ, RZ, 3.7421875, 0 ;  /* 0x437c0000ff077431 */ /* 0x000fe400000001ff */
[----:B------:R-:W-:Y:S01]  /*1a80*/  IMAD.MOV.U32 R0, RZ, RZ, 0x3bbb989d ;  /* 0x3bbb989dff007424 */ /* 0x000fe200078e00ff */
[----:B--2---:R-:W0:Y:S01]  /*1a90*/  MUFU.RCP R10, R3 ;  /* 0x00000003000a7308 */ /* 0x004e220000001000 */
[----:B------:R-:W-:Y:S01]  /*1aa0*/  BSSY.RECONVERGENT B0, `(.L_x_24) ;  /* 0x000001a000007945 */ /* 0x000fe20003800200 */
[----:B0-----:R-:W-:Y:S01]  /*1ab0*/  FFMA R15, R10, -R3, 1 ;  /* 0x3f8000000a0f7423 */ /* 0x001fe20000000803 */
[----:B---3--:R-:W-:-:S04]  /*1ac0*/  FADD R5, R5, -R2 ;  /* 0x8000000205057221 */ /* 0x008fc80000000000 */
[----:B------:R-:W-:-:S04]  /*1ad0*/  FFMA.SAT R0, R5, R0, 0.5 ;  /* 0x3f00000005007423 */ /* 0x000fc80000002000 */
[----:B------:R-:W-:Y:S01]  /*1ae0*/  FFMA.RM R0, R0, R7, 12582913 ;  /* 0x4b40000100007423 */ /* 0x000fe20000004007 */
[----:B------:R-:W-:-:S03]  /*1af0*/  MOV R7, UR5 ;  /* 0x0000000500077c02 */ /* 0x000fc60008000f00 */
[C---:B------:R-:W-:Y:S01]  /*1b00*/  FADD R6, R0.reuse, -12583039 ;  /* 0xcb40007f00067421 */ /* 0x040fe20000000000 */
[----:B------:R-:W-:-:S03]  /*1b10*/  IMAD.SHL.U32 R0, R0, 0x800000, RZ ;  /* 0x0080000000007824 */ /* 0x000fc600078e00ff */
[----:B------:R-:W-:-:S04]  /*1b20*/  FFMA R6, R5, 1.4426950216293334961, -R6 ;  /* 0x3fb8aa3b05067823 */ /* 0x000fc80000000806 */
[----:B------:R-:W-:Y:S01]  /*1b30*/  FFMA R5, R5, 1.925963033500011079e-08, R6 ;  /* 0x32a5706005057823 */ /* 0x000fe20000000006 */
[----:B------:R-:W-:-:S05]  /*1b40*/  MOV R6, UR4 ;  /* 0x0000000400067c02 */ /* 0x000fca0008000f00 */
[----:B------:R-:W0:Y:S01]  /*1b50*/  MUFU.EX2 R5, R5 ;  /* 0x0000000500057308 */ /* 0x000e220000000800 */
[C---:B------:R-:W-:Y:S01]  /*1b60*/  IMAD.WIDE R6, R13.reuse, 0x4, R6 ;  /* 0x000000040d067825 */ /* 0x040fe200078e0206 */
[----:B------:R-:W-:-:S04]  /*1b70*/  IADD3 R13, PT, PT, R13, 0x4, RZ ;  /* 0x000000040d0d7810 */ /* 0x000fc80007ffe0ff */
[----:B------:R-:W-:Y:S01]  /*1b80*/  ISETP.GE.AND P2, PT, R13, R4, PT ;  /* 0x000000040d00720c */ /* 0x000fe20003f46270 */
[----:B0-----:R-:W-:Y:S01]  /*1b90*/  FMUL R11, R0, R5 ;  /* 0x00000005000b7220 */ /* 0x001fe20000400000 */
[----:B------:R-:W-:-:S03]  /*1ba0*/  FFMA R0, R10, R15, R10 ;  /* 0x0000000f0a007223 */ /* 0x000fc6000000000a */
[----:B------:R-:W0:Y:S01]  /*1bb0*/  FCHK P0, R11, R3 ;  /* 0x000000030b007302 */ /* 0x000e220000000000 */
[----:B------:R-:W-:-:S04]  /*1bc0*/  FFMA R10, R0, R11, RZ ;  /* 0x0000000b000a7223 */ /* 0x000fc800000000ff */
[----:B------:R-:W-:-:S04]  /*1bd0*/  FFMA R5, R10, -R3, R11 ;  /* 0x800000030a057223 */ /* 0x000fc8000000000b */
[----:B------:R-:W-:Y:S01]  /*1be0*/  FFMA R5, R0, R5, R10 ;  /* 0x0000000500057223 */ /* 0x000fe2000000000a */
[----:B0-----:R-:W-:Y:S06]  /*1bf0*/  @!P0 BRA `(.L_x_25) ;  /* 0x0000000000108947 */ /* 0x001fec0003800000 */
[----:B------:R-:W-:Y:S02]  /*1c00*/  MOV R0, R11 ;  /* 0x0000000b00007202 */ /* 0x000fe40000000f00 */
[----:B------:R-:W-:-:S07]  /*1c10*/  MOV R16, 0x1c30 ;  /* 0x00001c3000107802 */ /* 0x000fce0000000f00 */
[----:B------:R-:W-:Y:S05]  /*1c20*/  CALL.REL.NOINC `($__internal_0_$__cuda_sm3x_div_rn_noftz_f32_slowpath) ;  /* 0x0000000400587944 */ /* 0x000fea0003c00000 */
[----:B------:R-:W-:-:S07]  /*1c30*/  MOV R5, R0 ;  /* 0x0000000000057202 */ /* 0x000fce0000000f00 */
.L_x_25:
[----:B------:R-:W-:Y:S05]  /*1c40*/  BSYNC.RECONVERGENT B0 ;  /* 0x0000000000007941 */ /* 0x000fea0003800200 */
.L_x_24:
[----:B------:R0:W-:Y:S04]  /*1c50*/  STG.E desc[UR12][R6.64+-0x8], R5 ;  /* 0xfffff80506007986 */ /* 0x0001e8000c10190c */
[----:B------:R-:W2:Y:S01]  /*1c60*/  LDG.E R11, desc[UR12][R8.64+-0x4] ;  /* 0xfffffc0c080b7981 */ /* 0x000ea2000c1e1900 */
[----:B------:R-:W-:Y:S02]  /*1c70*/  HFMA2 R15, -RZ, RZ, 3.7421875, 0 ;  /* 0x437c0000ff0f7431 */ /* 0x000fe400000001ff */
[----:B------:R-:W-:Y:S01]  /*1c80*/  IMAD.MOV.U32 R0, RZ, RZ, 0x3bbb989d ;  /* 0x3bbb989dff007424 */ /* 0x000fe200078e00ff */
[----:B------:R-:W1:Y:S01]  /*1c90*/  MUFU.RCP R12, R3 ;  /* 0x00000003000c7308 */ /* 0x000e620000001000 */
[----:B------:R-:W-:Y:S01]  /*1ca0*/  BSSY.RECONVERGENT B0, `(.L_x_26) ;  /* 0x0000015000007945 */ /* 0x000fe20003800200 */
[----:B--2---:R-:W-:-:S04]  /*1cb0*/  FADD R11, R11, -R2 ;  /* 0x800000020b0b7221 */ /* 0x004fc80000000000 */
[----:B------:R-:W-:-:S04]  /*1cc0*/  FFMA.SAT R0, R11, R0, 0.5 ;  /* 0x3f0000000b007423 */ /* 0x000fc80000002000 */
[----:B------:R-:W-:-:S04]  /*1cd0*/  FFMA.RM R0, R0, R15, 12582913 ;  /* 0x4b40000100007423 */ /* 0x000fc8000000400f */
[C---:B------:R-:W-:Y:S01]  /*1ce0*/  FADD R10, R0.reuse, -12583039 ;  /* 0xcb40007f000a7421 */ /* 0x040fe20000000000 */
[----:B------:R-:W-:-:S03]  /*1cf0*/  SHF.L.U32 R0, R0, 0x17, RZ ;  /* 0x0000001700007819 */ /* 0x000fc600000006ff */
[----:B------:R-:W-:-:S04]  /*1d00*/  FFMA R10, R11, 1.4426950216293334961, -R10 ;  /* 0x3fb8aa3b0b0a7823 */ /* 0x000fc8000000080a */
[----:B------:R-:W-:Y:S01]  /*1d10*/  FFMA R10, R11, 1.925963033500011079e-08, R10 ;  /* 0x32a570600b0a7823 */ /* 0x000fe2000000000a */
[----:B-1----:R-:W-:-:S03]  /*1d20*/  FFMA R11, R12, -R3, 1 ;  /* 0x3f8000000c0b7423 */ /* 0x002fc60000000803 */
[----:B0-----:R-:W0:Y:S02]  /*1d30*/  MUFU.EX2 R5, R10 ;  /* 0x0000000a00057308 */ /* 0x001e240000000800 */
[----:B0-----:R-:W-:Y:S01]  /*1d40*/  FMUL R14, R0, R5 ;  /* 0x00000005000e7220 */ /* 0x001fe20000400000 */
[----:B------:R-:W-:-:S05]  /*1d50*/  FFMA R0, R12, R11, R12 ;  /* 0x0000000b0c007223 */ /* 0x000fca000000000c */
        /* <DEDUP_REMOVED lines=8> */
[----:B------:R-:W-:-:S07]  /*1de0*/  IMAD.MOV.U32 R5, RZ, RZ, R0 ;  /* 0x000000ffff057224 */ /* 0x000fce00078e0000 */
.L_x_27:
[----:B------:R-:W-:Y:S05]  /*1df0*/  BSYNC.RECONVERGENT B0 ;  /* 0x0000000000007941 */ /* 0x000fea0003800200 */
.L_x_26:
[----:B------:R0:W-:Y:S04]  /*1e00*/  STG.E desc[UR12][R6.64+-0x4], R5 ;  /* 0xfffffc0506007986 */ /* 0x0001e8000c10190c */
[----:B------:R-:W2:Y:S01]  /*1e10*/  LDG.E R11, desc[UR12][R8.64] ;  /* 0x0000000c080b7981 */ /* 0x000ea2000c1e1900 */
[----:B------:R-:W-:Y:S01]  /*1e20*/  HFMA2 R15, -RZ, RZ, 3.7421875, 0 ;  /* 0x437c0000ff0f7431 */ /* 0x000fe200000001ff */
[----:B------:R-:W-:Y:S01]  /*1e30*/  MOV R0, 0x3bbb989d ;  /* 0x3bbb989d00007802 */ /* 0x000fe20000000f00 */
        /* <DEDUP_REMOVED lines=18> */
[----:B------:R-:W-:Y:S01]  /*1f60*/  IMAD.MOV.U32 R0, RZ, RZ, R14 ;  /* 0x000000ffff007224 */ /* 0x000fe200078e000e */
[----:B------:R-:W-:-:S07]  /*1f70*/  MOV R16, 0x1f90 ;  /* 0x00001f9000107802 */ /* 0x000fce0000000f00 */
[----:B------:R-:W-:Y:S05]  /*1f80*/  CALL.REL.NOINC `($__internal_0_$__cuda_sm3x_div_rn_noftz_f32_slowpath) ;  /* 0x0000000000807944 */ /* 0x000fea0003c00000 */
[----:B------:R-:W-:-:S07]  /*1f90*/  MOV R5, R0 ;  /* 0x0000000000057202 */ /* 0x000fce0000000f00 */
.L_x_29:
[----:B------:R-:W-:Y:S05]  /*1fa0*/  BSYNC.RECONVERGENT B0 ;  /* 0x0000000000007941 */ /* 0x000fea0003800200 */
.L_x_28:
[----:B------:R0:W-:Y:S04]  /*1fb0*/  STG.E desc[UR12][R6.64], R5 ;  /* 0x0000000506007986 */ /* 0x0001e8000c10190c */
[----:B------:R-:W2:Y:S01]  /*1fc0*/  LDG.E R9, desc[UR12][R8.64+0x4] ;  /* 0x0000040c08097981 */ /* 0x000ea2000c1e1900 */
[----:B------:R-:W-:Y:S01]  /*1fd0*/  HFMA2 R11, -RZ, RZ, 0.96630859375, -0.0022525787353515625 ;  /* 0x3bbb989dff0b7431 */ /* 0x000fe200000001ff */
[----:B------:R-:W-:Y:S01]  /*1fe0*/  MOV R15, 0x437c0000 ;  /* 0x437c0000000f7802 */ /* 0x000fe20000000f00 */
[----:B------:R-:W0:Y:S01]  /*1ff0*/  MUFU.RCP R12, R3 ;  /* 0x00000003000c7308 */ /* 0x000e220000001000 */
[----:B------:R-:W-:Y:S01]  /*2000*/  BSSY.RECONVERGENT B0, `(.L_x_30) ;  /* 0x0000015000007945 */ /* 0x000fe20003800200 */
[----:B0-----:R-:W-:Y:S01]  /*2010*/  FFMA R5, R12, -R3, 1 ;  /* 0x3f8000000c057423 */ /* 0x001fe20000000803 */
[----:B--2---:R-:W-:-:S04]  /*2020*/  FADD R0, R9, -R2 ;  /* 0x8000000209007221 */ /* 0x004fc80000000000 */
[----:B------:R-:W-:-:S04]  /*2030*/  FFMA.SAT R10, R0, R11, 0.5 ;  /* 0x3f000000000a7423 */ /* 0x000fc8000000200b */
[----:B------:R-:W-:-:S04]  /*2040*/  FFMA.RM R10, R10, R15, 12582913 ;  /* 0x4b4000010a0a7423 */ /* 0x000fc8000000400f */
[C---:B------:R-:W-:Y:S01]  /*2050*/  FADD R11, R10.reuse, -12583039 ;  /* 0xcb40007f0a0b7421 */ /* 0x040fe20000000000 */
[----:B------:R-:W-:-:S03]  /*2060*/  IMAD.SHL.U32 R10, R10, 0x800000, RZ ;  /* 0x008000000a0a7824 */ /* 0x000fc600078e00ff */
[----:B------:R-:W-:-:S04]  /*2070*/  FFMA R11, R0, 1.4426950216293334961, -R11 ;  /* 0x3fb8aa3b000b7823 */ /* 0x000fc8000000080b */
[----:B------:R-:W-:Y:S01]  /*2080*/  FFMA R11, R0, 1.925963033500011079e-08, R11 ;  /* 0x32a57060000b7823 */ /* 0x000fe2000000000b */
[----:B------:R-:W-:-:S05]  /*2090*/  FFMA R0, R12, R5, R12 ;  /* 0x000000050c007223 */ /* 0x000fca000000000c */
[----:B------:R-:W0:Y:S02]  /*20a0*/  MUFU.EX2 R11, R11 ;  /* 0x0000000b000b7308 */ /* 0x000e240000000800 */
[----:B0-----:R-:W-:-:S06]  /*20b0*/  FMUL R10, R10, R11 ;  /* 0x0000000b0a0a7220 */ /* 0x001fcc0000400000 */
        /* <DEDUP_REMOVED lines=9> */
.L_x_31:
[----:B------:R-:W-:Y:S05]  /*2150*/  BSYNC.RECONVERGENT B0 ;  /* 0x0000000000007941 */ /* 0x000fea0003800200 */
.L_x_30:
[----:B------:R0:W-:Y:S01]  /*2160*/  STG.E desc[UR12][R6.64+0x4], R5 ;  /* 0x0000040506007986 */ /* 0x0001e2000c10190c */
[----:B------:R-:W-:Y:S05]  /*2170*/  @!P2 BRA `(.L_x_32) ;  /* 0xfffffff8002ca947 */ /* 0x000fea000383ffff */
[----:B------:R-:W-:Y:S05]  /*2180*/  EXIT ;  /* 0x000000000000794d */ /* 0x000fea0003800000 */
        .weak           $__internal_0_$__cuda_sm3x_div_rn_noftz_f32_slowpath
        .type           $__internal_0_$__cuda_sm3x_div_rn_noftz_f32_slowpath,@function
        .size           $__internal_0_$__cuda_sm3x_div_rn_noftz_f32_slowpath,(.L_x_112 - $__internal_0_$__cuda_sm3x_div_rn_noftz_f32_slowpath)
$__internal_0_$__cuda_sm3x_div_rn_noftz_f32_slowpath:
[----:B------:R-:W-:Y:S01]  /*2190*/  SHF.R.U32.HI R14, RZ, 0x17, R3 ;  /* 0x00000017ff0e7819 */ /* 0x000fe20000011603 */
[----:B------:R-:W-:Y:S01]  /*21a0*/  BSSY.RECONVERGENT B2, `(.L_x_33) ;  /* 0x0000063000027945 */ /* 0x000fe20003800200 */
[----:B------:R-:W-:Y:S02]  /*21b0*/  SHF.R.U32.HI R17, RZ, 0x17, R0 ;  /* 0x00000017ff117819 */ /* 0x000fe40000011600 */
[----:B------:R-:W-:Y:S02]  /*21c0*/  LOP3.LUT R14, R14, 0xff, RZ, 0xc0, !PT ;  /* 0x000000ff0e0e7812 */ /* 0x000fe400078ec0ff */
[----:B------:R-:W-:Y:S02]  /*21d0*/  LOP3.LUT R17, R17, 0xff, RZ, 0xc0, !PT ;  /* 0x000000ff11117812 */ /* 0x000fe400078ec0ff */
[----:B------:R-:W-:Y:S02]  /*21e0*/  IADD3 R21, PT, PT, R14, -0x1, RZ ;  /* 0xffffffff0e157810 */ /* 0x000fe40007ffe0ff */
[----:B------:R-:W-:Y:S01]  /*21f0*/  MOV R19, R3 ;  /* 0x0000000300137202 */ /* 0x000fe20000000f00 */
[----:B------:R-:W-:Y:S01]  /*2200*/  VIADD R20, R17, 0xffffffff ;  /* 0xffffffff11147836 */ /* 0x000fe20000000000 */
[----:B------:R-:W-:-:S04]  /*2210*/  ISETP.GT.U32.AND P0, PT, R21, 0xfd, PT ;  /* 0x000000fd1500780c */ /* 0x000fc80003f04070 */
[----:B------:R-:W-:-:S13]  /*2220*/  ISETP.GT.U32.OR P0, PT, R20, 0xfd, P0 ;  /* 0x000000fd1400780c */ /* 0x000fda0000704470 */
[----:B------:R-:W-:Y:S01]  /*2230*/  @!P0 MOV R12, RZ ;  /* 0x000000ff000c8202 */ /* 0x000fe20000000f00 */
[----:B------:R-:W-:Y:S06]  /*2240*/  @!P0 BRA `(.L_x_34) ;  /* 0x00000000005c8947 */ /* 0x000fec0003800000 */
[----:B------:R-:W-:Y:S02]  /*2250*/  FSETP.GTU.FTZ.AND P0, PT, |R0|, +INF , PT ;  /* 0x7f8000000000780b */ /* 0x000fe40003f1c200 */
[----:B------:R-:W-:-:S04]  /*2260*/  FSETP.GTU.FTZ.AND P1, PT, |R3|, +INF , PT ;  /* 0x7f8000000300780b */ /* 0x000fc80003f3c200 */
[----:B------:R-:W-:-:S13]  /*2270*/  PLOP3.LUT P0, PT, P0, P1, PT, 0xf8, 0x8f ;  /* 0x00000000008f781c */ /* 0x000fda0000703f70 */
[----:B------:R-:W-:Y:S05]  /*2280*/  @P0 BRA `(.L_x_35) ;  /* 0x00000004004c0947 */ /* 0x000fea0003800000 */
[----:B------:R-:W-:-:S13]  /*2290*/  LOP3.LUT P0, RZ, R19, 0x7fffffff, R0, 0xc8, !PT ;  /* 0x7fffffff13ff7812 */ /* 0x000fda000780c800 */
[----:B------:R-:W-:Y:S05]  /*22a0*/  @!P0 BRA `(.L_x_36) ;  /* 0x00000004003c8947 */ /* 0x000fea0003800000 */
[C---:B------:R-:W-:Y:S02]  /*22b0*/  FSETP.NEU.FTZ.AND P3, PT, |R0|.reuse, +INF , PT ;  /* 0x7f8000000000780b */ /* 0x040fe40003f7d200 */
[----:B------:R-:W-:Y:S02]  /*22c0*/  FSETP.NEU.FTZ.AND P1, PT, |R3|, +INF , PT ;  /* 0x7f8000000300780b */ /* 0x000fe40003f3d200 */
[----:B------:R-:W-:-:S11]  /*22d0*/  FSETP.NEU.FTZ.AND P0, PT, |R0|, +INF , PT ;  /* 0x7f8000000000780b */ /* 0x000fd60003f1d200 */
[----:B------:R-:W-:Y:S05]  /*22e0*/  @!P1 BRA !P3, `(.L_x_36) ;  /* 0x00000004002c9947 */ /* 0x000fea0005800000 */
[----:B------:R-:W-:-:S04]  /*22f0*/  LOP3.LUT P3, RZ, R0, 0x7fffffff, RZ, 0xc0, !PT ;  /* 0x7fffffff00ff7812 */ /* 0x000fc8000786c0ff */
[----:B------:R-:W-:-:S13]  /*2300*/  PLOP3.LUT P1, PT, P1, P3, PT, 0x2f, 0xf2 ;  /* 0x0000000000f2781c */ /* 0x000fda0000f26577 */
[----:B------:R-:W-:Y:S05]  /*2310*/  @P1 BRA `(.L_x_37) ;  /* 0x0000000400181947 */ /* 0x000fea0003800000 */
[----:B------:R-:W-:-:S04]  /*2320*/  LOP3.LUT P1, RZ, R19, 0x7fffffff, RZ, 0xc0, !PT ;  /* 0x7fffffff13ff7812 */ /* 0x000fc8000782c0ff */
[----:B------:R-:W-:-:S13]  /*2330*/  PLOP3.LUT P0, PT, P0, P1, PT, 0x2f, 0xf2 ;  /* 0x0000000000f2781c */ /* 0x000fda0000702577 */
[----:B------:R-:W-:Y:S05]  /*2340*/  @P0 BRA `(.L_x_38) ;  /* 0x0000000400000947 */ /* 0x000fea0003800000 */
[----:B------:R-:W-:Y:S02]  /*2350*/  ISETP.GE.AND P0, PT, R20, RZ, PT ;  /* 0x000000ff1400720c */ /* 0x000fe40003f06270 */
[----:B------:R-:W-:-:S11]  /*2360*/  ISETP.GE.AND P1, PT, R21, RZ, PT ;  /* 0x000000ff1500720c */ /* 0x000fd60003f26270 */
[----:B------:R-:W-:Y:S01]  /*2370*/  @P0 MOV R12, RZ ;  /* 0x000000ff000c0202 */ /* 0x000fe20000000f00 */
[----:B------:R-:W-:Y:S02]  /*2380*/  @!P0 IMAD.MOV.U32 R12, RZ, RZ, -0x40 ;  /* 0xffffffc0ff0c8424 */ /* 0x000fe400078e00ff */
[----:B------:R-:W-:Y:S01]  /*2390*/  @!P0 FFMA R0, R0, 1.84467440737095516160e+19, RZ ;  /* 0x5f80000000008823 */ /* 0x000fe200000000ff */
[----:B------:R-:W-:Y:S02]  /*23a0*/  @!P1 FFMA R19, R3, 1.84467440737095516160e+19, RZ ;  /* 0x5f80000003139823 */ /* 0x000fe400000000ff */
[----:B------:R-:W-:-:S07]  /*23b0*/  @!P1 IADD3 R12, PT, PT, R12, 0x40, RZ ;  /* 0x000000400c0c9810 */ /* 0x000fce0007ffe0ff */
.L_x_34:
[----:B------:R-:W-:Y:S01]  /*23c0*/  LEA R20, R14, 0xc0800000, 0x17 ;  /* 0xc08000000e147811 */ /* 0x000fe200078eb8ff */
[----:B------:R-:W-:Y:S01]  /*23d0*/  BSSY.RECONVERGENT B3, `(.L_x_39) ;  /* 0x0000036000037945 */ /* 0x000fe20003800200 */
[----:B------:R-:W-:Y:S02]  /*23e0*/  IADD3 R17, PT, PT, R17, -0x7f, RZ ;  /* 0xffffff8111117810 */ /* 0x000fe40007ffe0ff */
[----:B------:R-:W-:-:S03]  /*23f0*/  IADD3 R22, PT, PT, -R20, R19, RZ ;  /* 0x0000001314167210 */ /* 0x000fc60007ffe1ff */
[C---:B------:R-:W-:Y:S01]  /*2400*/  IMAD R0, R17.reuse, -0x800000, R0 ;  /* 0xff80000011007824 */ /* 0x040fe200078e0200 */
[----:B------:R-:W0:Y:S01]  /*2410*/  MUFU.RCP R20, R22 ;  /* 0x0000001600147308 */ /* 0x000e220000001000 */
[----:B------:R-:W-:Y:S01]  /*2420*/  FADD.FTZ R21, -R22, -RZ ;  /* 0x800000ff16157221 */ /* 0x000fe20000010100 */
[----:B------:R-:W-:-:S05]  /*2430*/  IADD3 R17, PT, PT, R17, 0x7f, -R14 ;  /* 0x0000007f11117810 */ /* 0x000fca0007ffe80e */
[----:B------:R-:W-:Y:S02]  /*2440*/  IMAD.IADD R17, R17, 0x1, R12 ;  /* 0x0000000111117824 */ /* 0x000fe400078e020c */
[----:B0-----:R-:W-:-:S04]  /*2450*/  FFMA R19, R20, R21, 1 ;  /* 0x3f80000014137423 */ /* 0x001fc80000000015 */
[----:B------:R-:W-:-:S04]  /*2460*/  FFMA R19, R20, R19, R20 ;  /* 0x0000001314137223 */ /* 0x000fc80000000014 */
[----:B------:R-:W-:-:S04]  /*2470*/  FFMA R20, R0, R19, RZ ;  /* 0x0000001300147223 */ /* 0x000fc800000000ff */
[----:B------:R-:W-:-:S04]  /*2480*/  FFMA R23, R21, R20, R0 ;  /* 0x0000001415177223 */ /* 0x000fc80000000000 */
[----:B------:R-:W-:-:S04]  /*2490*/  FFMA R20, R19, R23, R20 ;  /* 0x0000001713147223 */ /* 0x000fc80000000014 */
[----:B------:R-:W-:-:S04]  /*24a0*/  FFMA R21, R21, R20, R0 ;  /* 0x0000001415157223 */ /* 0x000fc80000000000 */
[----:B------:R-:W-:-:S05]  /*24b0*/  FFMA R0, R19, R21, R20 ;  /* 0x0000001513007223 */ /* 0x000fca0000000014 */
[----:B------:R-:W-:-:S04]  /*24c0*/  SHF.R.U32.HI R14, RZ, 0x17, R0 ;  /* 0x00000017ff0e7819 */ /* 0x000fc80000011600 */
[----:B------:R-:W-:-:S04]  /*24d0*/  LOP3.LUT R14, R14, 0xff, RZ, 0xc0, !PT ;  /* 0x000000ff0e0e7812 */ /* 0x000fc800078ec0ff */
[----:B------:R-:W-:-:S04]  /*24e0*/  IADD3 R14, PT, PT, R14, R17, RZ ;  /* 0x000000110e0e7210 */ /* 0x000fc80007ffe0ff */
[----:B------:R-:W-:-:S04]  /*24f0*/  IADD3 R12, PT, PT, R14, -0x1, RZ ;  /* 0xffffffff0e0c7810 */ /* 0x000fc80007ffe0ff */
[----:B------:R-:W-:-:S13]  /*2500*/  ISETP.GE.U32.AND P0, PT, R12, 0xfe, PT ;  /* 0x000000fe0c00780c */ /* 0x000fda0003f06070 */
[----:B------:R-:W-:Y:S05]  /*2510*/  @!P0 BRA `(.L_x_40) ;  /* 0x0000000000808947 */ /* 0x000fea0003800000 */
[----:B------:R-:W-:-:S13]  /*2520*/  ISETP.GT.AND P0, PT, R14, 0xfe, PT ;  /* 0x000000fe0e00780c */ /* 0x000fda0003f04270 */
[----:B------:R-:W-:Y:S05]  /*2530*/  @P0 BRA `(.L_x_41) ;  /* 0x00000000006c0947 */ /* 0x000fea0003800000 */
[----:B------:R-:W-:-:S13]  /*2540*/  ISETP.GE.AND P0, PT, R14, 0x1, PT ;  /* 0x000000010e00780c */ /* 0x000fda0003f06270 */
[----:B------:R-:W-:Y:S05]  /*2550*/  @P0 BRA `(.L_x_42) ;  /* 0x0000000000740947 */ /* 0x000fea0003800000 */
[----:B------:R-:W-:Y:S02]  /*2560*/  ISETP.GE.AND P0, PT, R14, -0x18, PT ;  /* 0xffffffe80e00780c */ /* 0x000fe40003f06270 */
[----:B------:R-:W-:-:S11]  /*2570*/  LOP3.LUT R0, R0, 0x80000000, RZ, 0xc0, !PT ;  /* 0x8000000000007812 */ /* 0x000fd600078ec0ff */
[----:B------:R-:W-:Y:S05]  /*2580*/  @!P0 BRA `(.L_x_42) ;  /* 0x0000000000688947 */ /* 0x000fea0003800000 */
[CCC-:B------:R-:W-:Y:S01]  /*2590*/  FFMA.RZ R12, R19.reuse, R21.reuse, R20.reuse ;  /* 0x00000015130c7223 */ /* 0x1c0fe2000000c014 */
[C---:B------:R-:W-:Y:S02]  /*25a0*/  ISETP.NE.AND P3, PT, R14.reuse, RZ, PT ;  /* 0x000000ff0e00720c */ /* 0x040fe40003f65270 */
[----:B------:R-:W-:Y:S02]  /*25b0*/  ISETP.NE.AND P1, PT, R14, RZ, PT ;  /* 0x000000ff0e00720c */ /* 0x000fe40003f25270 */
[----:B------:R-:W-:Y:S01]  /*25c0*/  LOP3.LUT R17, R12, 0x7fffff, RZ, 0xc0, !PT ;  /* 0x007fffff0c117812 */ /* 0x000fe200078ec0ff */
[CCC-:B------:R-:W-:Y:S01]  /*25d0*/  FFMA.RP R12, R19.reuse, R21.reuse, R20.reuse ;  /* 0x00000015130c7223 */ /* 0x1c0fe20000008014 */
[----:B------:R-:W-:Y:S01]  /*25e0*/  FFMA.RM R19, R19, R21, R20 ;  /* 0x0000001513137223 */ /* 0x000fe20000004014 */
[----:B------:R-:W-:Y:S01]  /*25f0*/  IADD3 R20, PT, PT, R14, 0x20, RZ ;  /* 0x000000200e147810 */ /* 0x000fe20007ffe0ff */
[----:B------:R-:W-:Y:S01]  /*2600*/  IMAD.MOV R14, RZ, RZ, -R14 ;  /* 0x000000ffff0e7224 */ /* 0x000fe200078e0a0e */
[----:B------:R-:W-:-:S02]  /*2610*/  LOP3.LUT R17, R17, 0x800000, RZ, 0xfc, !PT ;  /* 0x0080000011117812 */ /* 0x000fc400078efcff */
[----:B------:R-:W-:Y:S02]  /*2620*/  FSETP.NEU.FTZ.AND P0, PT, R12, R19, PT ;  /* 0x000000130c00720b */ /* 0x000fe40003f1d000 */
[----:B------:R-:W-:Y:S02]  /*2630*/  SHF.L.U32 R20, R17, R20, RZ ;  /* 0x0000001411147219 */ /* 0x000fe400000006ff */
[----:B------:R-:W-:Y:S02]  /*2640*/  SEL R12, R14, RZ, P3 ;  /* 0x000000ff0e0c7207 */ /* 0x000fe40001800000 */
[----:B------:R-:W-:Y:S02]  /*2650*/  ISETP.NE.AND P1, PT, R20, RZ, P1 ;  /* 0x000000ff1400720c */ /* 0x000fe40000f25270 */
[----:B------:R-:W-:Y:S02]  /*2660*/  SHF.R.U32.HI R12, RZ, R12, R17 ;  /* 0x0000000cff0c7219 */ /* 0x000fe40000011611 */
[----:B------:R-:W-:-:S02]  /*2670*/  PLOP3.LUT P0, PT, P0, P1, PT, 0xf8, 0x8f ;  /* 0x00000000008f781c */ /* 0x000fc40000703f70 */
[----:B------:R-:W-:Y:S02]  /*2680*/  SHF.R.U32.HI R17, RZ, 0x1, R12 ;  /* 0x00000001ff117819 */ /* 0x000fe4000001160c */
[----:B------:R-:W-:-:S04]  /*2690*/  SEL R14, RZ, 0x1, !P0 ;  /* 0x00000001ff0e7807 */ /* 0x000fc80004000000 */
[----:B------:R-:W-:-:S04]  /*26a0*/  LOP3.LUT R19, R14, 0x1, R17, 0xf8, !PT ;  /* 0x000000010e137812 */ /* 0x000fc800078ef811 */
[----:B------:R-:W-:-:S04]  /*26b0*/  LOP3.LUT R12, R19, R12, RZ, 0xc0, !PT ;  /* 0x0000000c130c7212 */ /* 0x000fc800078ec0ff */
[----:B------:R-:W-:-:S04]  /*26c0*/  IADD3 R17, PT, PT, R17, R12, RZ ;  /* 0x0000000c11117210 */ /* 0x000fc80007ffe0ff */
[----:B------:R-:W-:Y:S01]  /*26d0*/  LOP3.LUT R0, R17, R0, RZ, 0xfc, !PT ;  /* 0x0000000011007212 */ /* 0x000fe200078efcff */
[----:B------:R-:W-:Y:S06]  /*26e0*/  BRA `(.L_x_42) ;  /* 0x0000000000107947 */ /* 0x000fec0003800000 */
.L_x_41:
[----:B------:R-:W-:-:S04]  /*26f0*/  LOP3.LUT R0, R0, 0x80000000, RZ, 0xc0, !PT ;  /* 0x8000000000007812 */ /* 0x000fc800078ec0ff */
[----:B------:R-:W-:Y:S01]  /*2700*/  LOP3.LUT R0, R0, 0x7f800000, RZ, 0xfc, !PT ;  /* 0x7f80000000007812 */ /* 0x000fe200078efcff */
[----:B------:R-:W-:Y:S06]  /*2710*/  BRA `(.L_x_42) ;  /* 0x0000000000047947 */ /* 0x000fec0003800000 */
.L_x_40:
[----:B------:R-:W-:-:S07]  /*2720*/  LEA R0, R17, R0, 0x17 ;  /* 0x0000000011007211 */ /* 0x000fce00078eb8ff */
.L_x_42:
[----:B------:R-:W-:Y:S05]  /*2730*/  BSYNC.RECONVERGENT B3 ;  /* 0x0000000000037941 */ /* 0x000fea0003800200 */
.L_x_39:
[----:B------:R-:W-:Y:S05]  /*2740*/  BRA `(.L_x_43) ;  /* 0x0000000000207947 */ /* 0x000fea0003800000 */
.L_x_38:
[----:B------:R-:W-:-:S04]  /*2750*/  LOP3.LUT R0, R19, 0x80000000, R0, 0x48, !PT ;  /* 0x8000000013007812 */ /* 0x000fc800078e4800 */
[----:B------:R-:W-:Y:S01]  /*2760*/  LOP3.LUT R0, R0, 0x7f800000, RZ, 0xfc, !PT ;  /* 0x7f80000000007812 */ /* 0x000fe200078efcff */
[----:B------:R-:W-:Y:S06]  /*2770*/  BRA `(.L_x_43) ;  /* 0x0000000000147947 */ /* 0x000fec0003800000 */
.L_x_37:
[----:B------:R-:W-:Y:S01]  /*2780*/  LOP3.LUT R0, R19, 0x80000000, R0, 0x48, !PT ;  /* 0x8000000013007812 */ /* 0x000fe200078e4800 */
[----:B------:R-:W-:Y:S06]  /*2790*/  BRA `(.L_x_43) ;  /* 0x00000000000c7947 */ /* 0x000fec0003800000 */
.L_x_36:
[----:B------:R-:W0:Y:S01]  /*27a0*/  MUFU.RSQ R0, -QNAN ;  /* 0xffc0000000007908 */ /* 0x000e220000001400 */
[----:B------:R-:W-:Y:S05]  /*27b0*/  BRA `(.L_x_43) ;  /* 0x0000000000047947 */ /* 0x000fea0003800000 */
.L_x_35:
[----:B------:R-:W-:-:S07]  /*27c0*/  FADD.FTZ R0, R0, R3 ;  /* 0x0000000300007221 */ /* 0x000fce0000010000 */
.L_x_43:
[----:B------:R-:W-:Y:S05]  /*27d0*/  BSYNC.RECONVERGENT B2 ;  /* 0x0000000000027941 */ /* 0x000fea0003800200 */
.L_x_33:
[----:B------:R-:W-:-:S04]  /*27e0*/  HFMA2 R17, -RZ, RZ, 0, 0 ;  /* 0x00000000ff117431 */ /* 0x000fc800000001ff */
[----:B0-----:R-:W-:Y:S05]  /*27f0*/  RET.REL.NODEC R16 `(_Z13softmax_naivePKfPfii) ;  /* 0xffffffd810007950 */ /* 0x001fea0003c3ffff */
.L_x_44:
[----:B------:R-:W-:-:S00]  /*2800*/  BRA `(.L_x_44) ;  /* 0xfffffffc00fc7947 */ /* 0x000fc0000383ffff */
[----:B------:R-:W-:-:S00]  /*2810*/  NOP ;  /* 0x0000000000007918 */ /* 0x000fc00000000000 */
        /* <DEDUP_REMOVED lines=14> */
.L_x_112:


//--------------------- .text._Z14softmax_onlinePKfPfii --------------------------
	.section	.text._Z14softmax_onlinePKfPfii,"ax",@progbits
	.align	128
        .global         _Z14softmax_onlinePKfPfii
        .type           _Z14softmax_onlinePKfPfii,@function
        .size           _Z14softmax_onlinePKfPfii,(.L_x_113 - _Z14softmax_onlinePKfPfii)
        .other          _Z14softmax_onlinePKfPfii,@"STO_CUDA_ENTRY STV_DEFAULT"
_Z14softmax_onlinePKfPfii:
.text._Z14softmax_onlinePKfPfii:
        /* <DEDUP_REMOVED lines=9> */
[----:B------:R-:W-:Y:S01]  /*0090*/  HFMA2 R3, -RZ, RZ, 0, 0 ;  /* 0x00000000ff037431 */ /* 0x000fe200000001ff */
[----:B------:R-:W-:Y:S01]  /*00a0*/  MOV R10, 0xff800000 ;  /* 0xff800000000a7802 */ /* 0x000fe20000000f00 */
[----:B------:R-:W1:Y:S01]  /*00b0*/  LDCU.64 UR10, c[0x0][0x358] ;  /* 0x00006b00ff0a77ac */ /* 0x000e620008000a00 */
[----:B0-----:R-:W-:Y:S02]  /*00c0*/  UISETP.GE.AND UP0, UPT, UR4, 0x1, UPT ;  /* 0x000000010400788c */ /* 0x001fe4000bf06270 */
[----:B------:R-:W-:-:S05]  /*00d0*/  IMAD R11, R11, UR4, RZ ;  /* 0x000000040b0b7c24 */ /* 0x000fca000f8e02ff */
[----:B------:R-:W-:Y:S02]  /*00e0*/  IADD3 R2, PT, PT, R11, UR4, RZ ;  /* 0x000000040b027c10 */ /* 0x000fe4000fffe0ff */
[----:B-1----:R-:W-:Y:S05]  /*00f0*/  BRA.U !UP0, `(.L_x_45) ;  /* 0x0000001108dc7547 */ /* 0x002fea000b800000 */
[C---:B------:R-:W-:Y:S01]  /*0100*/  VIADDMNMX R0, R11.reuse, 0x1, R2, !PT ;  /* 0x000000010b007846 */ /* 0x040fe20007800102 */
[----:B------:R-:W-:Y:S01]  /*0110*/  BSSY.RECONVERGENT B0, `(.L_x_46) ;  /* 0x00000d6000007945 */ /* 0x000fe20003800200 */
[----:B------:R-:W-:Y:S02]  /*0120*/  MOV R12, RZ ;  /* 0x000000ff000c7202 */ /* 0x000fe40000000f00 */
[CC--:B------:R-:W-:Y:S02]  /*0130*/  IADD3 R3, PT, PT, R11.reuse, -R0.reuse, RZ ;  /* 0x800000000b037210 */ /* 0x0c0fe40007ffe0ff */
[----:B------:R-:W-:Y:S02]  /*0140*/  IADD3 R0, PT, PT, -R11, R0, RZ ;  /* 0x000000000b007210 */ /* 0x000fe40007ffe1ff */
[----:B------:R-:W-:Y:S02]  /*0150*/  ISETP.GT.U32.AND P0, PT, R3, -0x4, PT ;  /* 0xfffffffc0300780c */ /* 0x000fe40003f04070 */
[----:B------:R-:W-:-:S02]  /*0160*/  MOV R10, 0xff800000 ;  /* 0xff800000000a7802 */ /* 0x000fc40000000f00 */
[----:B------:R-:W-:Y:S02]  /*0170*/  MOV R7, R11 ;  /* 0x0000000b00077202 */ /* 0x000fe40000000f00 */
[----:B------:R-:W-:-:S07]  /*0180*/  LOP3.LUT R20, R0, 0x3, RZ, 0xc0, !PT ;  /* 0x0000000300147812 */ /* 0x000fce00078ec0ff */
[----:B------:R-:W-:Y:S05]  /*0190*/  @P0 BRA `(.L_x_47) ;  /* 0x0000000c00340947 */ /* 0x000fea0003800000 */
[----:B------:R-:W0:Y:S02]  /*01a0*/  LDCU.64 UR4, c[0x0][0x380] ;  /* 0x00007000ff0477ac */ /* 0x000e240008000a00 */
[----:B0-----:R-:W-:-:S04]  /*01b0*/  UIADD3 UR4, UP0, UPT, UR4, 0x8, URZ ;  /* 0x0000000804047890 */ /* 0x001fc8000ff1e0ff */
[----:B------:R-:W-:Y:S02]  /*01c0*/  UIADD3.X UR5, UPT, UPT, URZ, UR5, URZ, UP0, !UPT ;  /* 0x00000005ff057290 */ /* 0x000fe400087fe4ff */
[----:B------:R-:W-:-:S04]  /*01d0*/  MOV R4, UR4 ;  /* 0x0000000400047c02 */ /* 0x000fc80008000f00 */
[----:B------:R-:W-:-:S03]  /*01e0*/  MOV R5, UR5 ;  /* 0x0000000500057c02 */ /* 0x000fc60008000f00 */
[----:B------:R-:W-:-:S05]  /*01f0*/  IMAD.WIDE R14, R11, 0x4, R4 ;  /* 0x000000040b0e7825 */ /* 0x000fca00078e0204 */
[----:B------:R-:W2:Y:S04]  /*0200*/  LDG.E R13, desc[UR10][R14.64+-0x8] ;  /* 0xfffff80a0e0d7981 */ /* 0x000ea8000c1e1900 */
[----:B------:R-:W3:Y:S04]  /*0210*/  LDG.E R17, desc[UR10][R14.64+-0x4] ;  /* 0xfffffc0a0e117981 */ /* 0x000ee8000c1e1900 */
[----:B------:R-:W4:Y:S04]  /*0220*/  LDG.E R9, desc[UR10][R14.64] ;  /* 0x0000000a0e097981 */ /* 0x000f28000c1e1900 */
[----:B------:R0:W5:Y:S01]  /*0230*/  LDG.E R7, desc[UR10][R14.64+0x4] ;  /* 0x0000040a0e077981 */ /* 0x000162000c1e1900 */
[----:B------:R-:W-:Y:S01]  /*0240*/  HFMA2 R6, -RZ, RZ, 0.96630859375, -0.0022525787353515625 ;  /* 0x3bbb989dff067431 */ /* 0x000fe200000001ff */
[----:B------:R-:W-:Y:S01]  /*0250*/  MOV R10, 0xff800000 ;  /* 0xff800000000a7802 */ /* 0x000fe20000000f00 */
[----:B------:R-:W-:Y:S01]  /*0260*/  BSSY.RECONVERGENT B1, `(.L_x_48) ;  /* 0x000004f000017945 */ /* 0x000fe20003800200 */
[----:B------:R-:W-:-:S02]  /*0270*/  MOV R3, 0x437c0000 ;  /* 0x437c000000037802 */ /* 0x000fc40000000f00 */
[----:B--2---:R-:W-:-:S13]  /*0280*/  FSETP.GT.AND P0, PT, R13, -INF , PT ;  /* 0xff8000000d00780b */ /* 0x004fda0003f04000 */
[----:B------:R-:W-:Y:S01]  /*0290*/  @P0 MOV R10, R13 ;  /* 0x0000000d000a0202 */ /* 0x000fe20000000f00 */
[----:B------:R-:W-:-:S03]  /*02a0*/  @P0 FADD R19, -R13, -INF ;  /* 0xff8000000d130421 */ /* 0x000fc60000000100 */
[----:B---3--:R-:W-:Y:S01]  /*02b0*/  FSETP.GT.AND P1, PT, R17, R10, PT ;  /* 0x0000000a1100720b */ /* 0x008fe20003f24000 */
[----:B------:R-:W-:Y:S01]  /*02c0*/  @P0 FFMA.SAT R8, R19, R6, 0.5 ;  /* 0x3f00000013080423 */ /* 0x000fe20000002006 */
[----:B------:R-:W-:-:S03]  /*02d0*/  FADD R21, -R10, R13 ;  /* 0x0000000d0a157221 */ /* 0x000fc60000000100 */
[----:B------:R-:W-:Y:S01]  /*02e0*/  @P0 FFMA.RM R13, R8, R3, 12582913 ;  /* 0x4b400001080d0423 */ /* 0x000fe20000004003 */
[----:B------:R-:W-:-:S03]  /*02f0*/  FFMA.SAT R8, R21, R6, 0.5 ;  /* 0x3f00000015087423 */ /* 0x000fc60000002006 */
[----:B------:R-:W-:Y:S01]  /*0300*/  @P0 FADD R12, R13, -12583039 ;  /* 0xcb40007f0d0c0421 */ /* 0x000fe20000000000 */
[----:B------:R-:W-:-:S03]  /*0310*/  FFMA.RM R8, R8, R3, 12582913 ;  /* 0x4b40000108087423 */ /* 0x000fc60000004003 */
[--C-:B0-----:R-:W-:Y:S01]  /*0320*/  @P1 FADD R15, R10, -R17.reuse ;  /* 0x800000110a0f1221 */ /* 0x101fe20000000000 */
[----:B------:R-:W-:Y:S01]  /*0330*/  @P1 MOV R10, R17 ;  /* 0x00000011000a1202 */ /* 0x000fe20000000f00 */
[----:B------:R-:W-:Y:S01]  /*0340*/  @P0 FFMA R12, R19, 1.4426950216293334961, -R12 ;  /* 0x3fb8aa3b130c0823 */ /* 0x000fe2000000080c */
[----:B------:R-:W-:Y:S01]  /*0350*/  FADD R14, R8, -12583039 ;  /* 0xcb40007f080e7421 */ /* 0x000fe20000000000 */
[----:B------:R-:W-:Y:S01]  /*0360*/  @P1 FFMA.SAT R16, R15, R6, 0.5 ;  /* 0x3f0000000f101423 */ /* 0x000fe20000002006 */
[----:B----4-:R-:W-:Y:S01]  /*0370*/  FSETP.GT.AND P2, PT, R9, R10, PT ;  /* 0x0000000a0900720b */ /* 0x010fe20003f44000 */
[----:B------:R-:W-:Y:S01]  /*0380*/  @P0 FFMA R18, R19, 1.925963033500011079e-08, R12 ;  /* 0x32a5706013120823 */ /* 0x000fe2000000000c */
[C---:B------:R-:W-:Y:S01]  /*0390*/  FFMA R14, R21.reuse, 1.4426950216293334961, -R14 ;  /* 0x3fb8aa3b150e7823 */ /* 0x040fe2000000080e */
[----:B------:R-:W-:Y:S01]  /*03a0*/  @P1 FFMA.RM R12, R16, R3, 12582913 ;  /* 0x4b400001100c1423 */ /* 0x000fe20000004003 */
[----:B------:R-:W-:Y:S02]  /*03b0*/  FADD R17, -R10, R17 ;  /* 0x000000110a117221 */ /* 0x000fe40000000100 */
[----:B------:R-:W-:Y:S01]  /*03c0*/  FFMA R16, R21, 1.925963033500011079e-08, R14 ;  /* 0x32a5706015107823 */ /* 0x000fe2000000000e */
[----:B------:R-:W0:Y:S01]  /*03d0*/  @P0 MUFU.EX2 R18, R18 ;  /* 0x0000001200120308 */ /* 0x000e220000000800 */
[----:B------:R-:W-:Y:S01]  /*03e0*/  @P1 FADD R22, R12, -12583039 ;  /* 0xcb40007f0c161421 */ /* 0x000fe20000000000 */
[----:B------:R-:W-:Y:S01]  /*03f0*/  FFMA.SAT R14, R17, R6, 0.5 ;  /* 0x3f000000110e7423 */ /* 0x000fe20000002006 */
[----:B------:R-:W-:-:S02]  /*0400*/  @P0 SHF.L.U32 R21, R13, 0x17, RZ ;  /* 0x000000170d150819 */ /* 0x000fc400000006ff */
[C---:B------:R-:W-:Y:S01]  /*0410*/  @P1 FFMA R22, R15.reuse, 1.4426950216293334961, -R22 ;  /* 0x3fb8aa3b0f161823 */ /* 0x040fe20000000816 */
[--C-:B------:R-:W-:Y:S01]  /*0420*/  @P2 FADD R19, R10, -R9.reuse ;  /* 0x800000090a132221 */ /* 0x100fe20000000000 */
[----:B------:R-:W-:Y:S01]  /*0430*/  FFMA.RM R14, R14, R3, 12582913 ;  /* 0x4b4000010e0e7423 */ /* 0x000fe20000004003 */
[----:B------:R-:W-:Y:S01]  /*0440*/  @P2 MOV R10, R9 ;  /* 0x00000009000a2202 */ /* 0x000fe20000000f00 */
[----:B------:R-:W-:Y:S01]  /*0450*/  @P1 FFMA R15, R15, 1.925963033500011079e-08, R22 ;  /* 0x32a570600f0f1823 */ /* 0x000fe20000000016 */
[----:B------:R-:W-:Y:S01]  /*0460*/  @P2 FFMA.SAT R24, R19, R6, 0.5 ;  /* 0x3f00000013182423 */ /* 0x000fe20000002006 */
[----:B------:R-:W-:Y:S01]  /*0470*/  FADD R22, R14, -12583039 ;  /* 0xcb40007f0e167421 */ /* 0x000fe20000000000 */
[----:B------:R-:W1:Y:S01]  /*0480*/  MUFU.EX2 R16, R16 ;  /* 0x0000001000107308 */ /* 0x000e620000000800 */
[----:B------:R-:W-:Y:S01]  /*0490*/  FADD R9, -R10, R9 ;  /* 0x000000090a097221 */ /* 0x000fe20000000100 */
[----:B------:R-:W-:Y:S01]  /*04a0*/  @P2 FFMA.RM R13, R24, R3, 12582913 ;  /* 0x4b400001180d2423 */ /* 0x000fe20000004003 */
[----:B------:R-:W-:Y:S01]  /*04b0*/  FFMA R24, R17, 1.4426950216293334961, -R22 ;  /* 0x3fb8aa3b11187823 */ /* 0x000fe20000000816 */
[----:B------:R-:W-:Y:S01]  /*04c0*/  @P1 SHF.L.U32 R12, R12, 0x17, RZ ;  /* 0x000000170c0c1819 */ /* 0x000fe200000006ff */
[----:B0-----:R-:W-:Y:S01]  /*04d0*/  @P0 FMUL R22, R21, R18 ;  /* 0x0000001215160220 */ /* 0x001fe20000400000 */
[----:B------:R-:W-:Y:S01]  /*04e0*/  @P2 FADD R26, R13, -12583039 ;  /* 0xcb40007f0d1a2421 */ /* 0x000fe20000000000 */
[----:B------:R-:W-:Y:S01]  /*04f0*/  FFMA R18, R17, 1.925963033500011079e-08, R24 ;  /* 0x32a5706011127823 */ /* 0x000fe20000000018 */
[----:B------:R-:W-:Y:S01]  /*0500*/  FFMA.SAT R24, R9, R6, 0.5 ;  /* 0x3f00000009187423 */ /* 0x000fe20000002006 */
[----:B------:R-:W0:Y:S01]  /*0510*/  @P1 MUFU.EX2 R15, R15 ;  /* 0x0000000f000f1308 */ /* 0x000e220000000800 */
[----:B------:R-:W-:-:S02]  /*0520*/  HFMA2 R21, -RZ, RZ, 0, 0 ;  /* 0x00000000ff157431 */ /* 0x000fc400000001ff */
[C---:B------:R-:W-:Y:S01]  /*0530*/  @P2 FFMA R26, R19.reuse, 1.4426950216293334961, -R26 ;  /* 0x3fb8aa3b131a2823 */ /* 0x040fe2000000081a */
[----:B------:R-:W-:Y:S01]  /*0540*/  FFMA.RM R17, R24, R3, 12582913 ;  /* 0x4b40000118117423 */ /* 0x000fe20000004003 */
[----:B------:R-:W-:Y:S02]  /*0550*/  SHF.L.U32 R14, R14, 0x17, RZ ;  /* 0x000000170e0e7819 */ /* 0x000fe400000006ff */
[----:B------:R-:W-:Y:S01]  /*0560*/  @P2 FFMA R26, R19, 1.925963033500011079e-08, R26 ;  /* 0x32a57060131a2823 */ /* 0x000fe2000000001a */
[----:B------:R-:W-:Y:S01]  /*0570*/  FADD R24, R17, -12583039 ;  /* 0xcb40007f11187421 */ /* 0x000fe20000000000 */
[----:B------:R-:W-:Y:S01]  /*0580*/  @P0 FMUL R21, RZ, R22 ;  /* 0x00000016ff150220 */ /* 0x000fe20000400000 */
[----:B------:R-:W-:Y:S01]  /*0590*/  SHF.L.U32 R22, R8, 0x17, RZ ;  /* 0x0000001708167819 */ /* 0x000fe200000006ff */
[----:B------:R-:W2:Y:S01]  /*05a0*/  MUFU.EX2 R18, R18 ;  /* 0x0000001200127308 */ /* 0x000ea20000000800 */
[----:B------:R-:W-:Y:S01]  /*05b0*/  FFMA R24, R9, 1.4426950216293334961, -R24 ;  /* 0x3fb8aa3b09187823 */ /* 0x000fe20000000818 */
[----:B-----5:R-:W-:-:S02]  /*05c0*/  FSETP.GT.AND P0, PT, R7, R10, PT ;  /* 0x0000000a0700720b */ /* 0x020fc40003f04000 */
[----:B-1----:R-:W-:Y:S01]  /*05d0*/  FFMA R21, R22, R16, R21 ;  /* 0x0000001016157223 */ /* 0x002fe20000000015 */
[----:B------:R-:W-:Y:S01]  /*05e0*/  FFMA R24, R9, 1.925963033500011079e-08, R24 ;  /* 0x32a5706009187823 */ /* 0x000fe20000000018 */
[----:B------:R-:W-:Y:S01]  /*05f0*/  @P2 SHF.L.U32 R13, R13, 0x17, RZ ;  /* 0x000000170d0d2819 */ /* 0x000fe200000006ff */
[----:B0-----:R-:W-:Y:S01]  /*0600*/  @P1 FMUL R12, R12, R15 ;  /* 0x0000000f0c0c1220 */ /* 0x001fe20000400000 */
[----:B------:R-:W0:Y:S01]  /*0610*/  @P2 MUFU.EX2 R8, R26 ;  /* 0x0000001a00082308 */ /* 0x000e220000000800 */
[----:B------:R-:W-:Y:S02]  /*0620*/  SHF.L.U32 R17, R17, 0x17, RZ ;  /* 0x0000001711117819 */ /* 0x000fe400000006ff */
[----:B------:R-:W-:-:S05]  /*0630*/  @P1 FMUL R21, R21, R12 ;  /* 0x0000000c15151220 */ /* 0x000fca0000400000 */
[----:B------:R-:W1:Y:S01]  /*0640*/  MUFU.EX2 R24, R24 ;  /* 0x0000001800187308 */ /* 0x000e620000000800 */
[----:B--2---:R-:W-:Y:S01]  /*0650*/  FFMA R12, R14, R18, R21 ;  /* 0x000000120e0c7223 */ /* 0x004fe20000000015 */
[----:B0-----:R-:W-:-:S04]  /*0660*/  @P2 FMUL R13, R13, R8 ;  /* 0x000000080d0d2220 */ /* 0x001fc80000400000 */
[----:B------:R-:W-:-:S04]  /*0670*/  @P2 FMUL R12, R12, R13 ;  /* 0x0000000d0c0c2220 */ /* 0x000fc80000400000 */
[----:B-1----:R-:W-:Y:S01]  /*0680*/  FFMA R12, R17, R24, R12 ;  /* 0x00000018110c7223 */ /* 0x002fe2000000000c */
[----:B------:R-:W-:Y:S06]  /*0690*/  @!P0 BRA `(.L_x_49) ;  /* 0x00000000002c8947 */ /* 0x000fec0003800000 */
[----:B------:R-:W-:-:S04]  /*06a0*/  FADD R9, R10, -R7 ;  /* 0x800000070a097221 */ /* 0x000fc80000000000 */
[----:B------:R-:W-:-:S04]  /*06b0*/  FFMA.SAT R8, R9, R6, 0.5 ;  /* 0x3f00000009087423 */ /* 0x000fc80000002006 */
[----:B------:R-:W-:-:S04]  /*06c0*/  FFMA.RM R8, R8, R3, 12582913 ;  /* 0x4b40000108087423 */ /* 0x000fc80000004003 */
[C---:B------:R-:W-:Y:S01]  /*06d0*/  FADD R10, R8.reuse, -12583039 ;  /* 0xcb40007f080a7421 */ /* 0x040fe20000000000 */
[----:B------:R-:W-:-:S03]  /*06e0*/  SHF.L.U32 R8, R8, 0x17, RZ ;  /* 0x0000001708087819 */ /* 0x000fc600000006ff */
[----:B------:R-:W-:-:S04]  /*06f0*/  FFMA R10, R9, 1.4426950216293334961, -R10 ;  /* 0x3fb8aa3b090a7823 */ /* 0x000fc8000000080a */
[----:B------:R-:W-:Y:S01]  /*0700*/  FFMA R9, R9, 1.925963033500011079e-08, R10 ;  /* 0x32a5706009097823 */ /* 0x000fe2000000000a */
[----:B------:R-:W-:-:S05]  /*0710*/  MOV R10, R7 ;  /* 0x00000007000a7202 */ /* 0x000fca0000000f00 */
[----:B------:R-:W0:Y:S02]  /*0720*/  MUFU.EX2 R9, R9 ;  /* 0x0000000900097308 */ /* 0x000e240000000800 */
[----:B0-----:R-:W-:-:S04]  /*0730*/  FMUL R13, R8, R9 ;  /* 0x00000009080d7220 */ /* 0x001fc80000400000 */
[----:B------:R-:W-:-:S07]  /*0740*/  FMUL R12, R12, R13 ;  /* 0x0000000d0c0c7220 */ /* 0x000fce0000400000 */
.L_x_49:
[----:B------:R-:W-:Y:S05]  /*0750*/  BSYNC.RECONVERGENT B1 ;  /* 0x0000000000017941 */ /* 0x000fea0003800200 */
.L_x_48:
[----:B------:R-:W-:-:S04]  /*0760*/  FADD R7, -R10, R7 ;  /* 0x000000070a077221 */ /* 0x000fc80000000100 */
[----:B------:R-:W-:-:S04]  /*0770*/  FFMA.SAT R6, R7, R6, 0.5 ;  /* 0x3f00000007067423 */ /* 0x000fc80000002006 */
[----:B------:R-:W-:Y:S01]  /*0780*/  FFMA.RM R6, R6, R3, 12582913 ;  /* 0x4b40000106067423 */ /* 0x000fe20000004003 */
[----:B------:R-:W-:-:S03]  /*0790*/  LOP3.LUT R3, R0, 0xfffffffc, RZ, 0xc0, !PT ;  /* 0xfffffffc00037812 */ /* 0x000fc600078ec0ff */
[C---:B------:R-:W-:Y:S01]  /*07a0*/  FADD R8, R6.reuse, -12583039 ;  /* 0xcb40007f06087421 */ /* 0x040fe20000000000 */
[----:B------:R-:W-:Y:S02]  /*07b0*/  IADD3 R9, PT, PT, -R3, 0x4, RZ ;  /* 0x0000000403097810 */ /* 0x000fe40007ffe1ff */
[----:B------:R-:W-:Y:S01]  /*07c0*/  SHF.L.U32 R3, R6, 0x17, RZ ;  /* 0x0000001706037819 */ /* 0x000fe200000006ff */
[----:B------:R-:W-:Y:S01]  /*07d0*/  FFMA R8, R7, 1.4426950216293334961, -R8 ;  /* 0x3fb8aa3b07087823 */ /* 0x000fe20000000808 */
[----:B------:R-:W-:-:S03]  /*07e0*/  ISETP.NE.AND P0, PT, R9, RZ, PT ;  /* 0x000000ff0900720c */ /* 0x000fc60003f05270 */
[----:B------:R-:W-:Y:S01]  /*07f0*/  FFMA R8, R7, 1.925963033500011079e-08, R8 ;  /* 0x32a5706007087823 */ /* 0x000fe20000000008 */
[----:B------:R-:W-:-:S05]  /*0800*/  IADD3 R7, PT, PT, R11, 0x4, RZ ;  /* 0x000000040b077810 */ /* 0x000fca0007ffe0ff */
[----:B------:R-:W0:Y:S02]  /*0810*/  MUFU.EX2 R8, R8 ;  /* 0x0000000800087308 */ /* 0x000e240000000800 */
[----:B0-----:R-:W-:Y:S02]  /*0820*/  FFMA R12, R3, R8, R12 ;  /* 0x00000008030c7223 */ /* 0x001fe4000000000c */
[----:B------:R-:W-:Y:S05]  /*0830*/  @!P0 BRA `(.L_x_47) ;  /* 0x00000004008c8947 */ /* 0x000fea0003800000 */
[----:B------:R-:W-:-:S07]  /*0840*/  MOV R8, R9 ;  /* 0x0000000900087202 */ /* 0x000fce0000000f00 */
.L_x_52:
        /* <DEDUP_REMOVED lines=8> */
[----:B--2---:R-:W-:-:S13]  /*08d0*/  FSETP.GT.AND P0, PT, R17, R10, PT ;  /* 0x0000000a1100720b */ /* 0x004fda0003f04000 */
[----:B------:R-:W-:Y:S01]  /*08e0*/  @P0 FADD R13, R10, -R17 ;  /* 0x800000110a0d0221 */ /* 0x000fe20000000000 */
[----:B------:R-:W-:-:S03]  /*08f0*/  @P0 MOV R10, R17 ;  /* 0x00000011000a0202 */ /* 0x000fc60000000f00 */
[----:B------:R-:W-:Y:S01]  /*0900*/  @P0 FFMA.SAT R16, R13, R6, 0.5 ;  /* 0x3f0000000d100423 */ /* 0x000fe20000002006 */
[----:B---3--:R-:W-:Y:S01]  /*0910*/  FSETP.GT.AND P1, PT, R19, R10, PT ;  /* 0x0000000a1300720b */ /* 0x008fe20003f24000 */
[----:B0-----:R-:W-:Y:S02]  /*0920*/  FADD R15, -R10, R17 ;  /* 0x000000110a0f7221 */ /* 0x001fe40000000100 */
[----:B------:R-:W-:Y:S02]  /*0930*/  @P0 FFMA.RM R16, R16, R3, 12582913 ;  /* 0x4b40000110100423 */ /* 0x000fe40000004003 */
[----:B------:R-:W-:Y:S02]  /*0940*/  FFMA.SAT R14, R15, R6, 0.5 ;  /* 0x3f0000000f0e7423 */ /* 0x000fe40000002006 */
[C---:B------:R-:W-:Y:S01]  /*0950*/  @P0 FADD R18, R16.reuse, -12583039 ;  /* 0xcb40007f10120421 */ /* 0x040fe20000000000 */
[----:B------:R-:W-:-:S03]  /*0960*/  @P0 SHF.L.U32 R21, R16, 0x17, RZ ;  /* 0x0000001710150819 */ /* 0x000fc600000006ff */
[C---:B------:R-:W-:Y:S02]  /*0970*/  @P0 FFMA R18, R13.reuse, 1.4426950216293334961, -R18 ;  /* 0x3fb8aa3b0d120823 */ /* 0x040fe40000000812 */
[--C-:B------:R-:W-:Y:S01]  /*0980*/  @P1 FADD R27, R10, -R19.reuse ;  /* 0x800000130a1b1221 */ /* 0x100fe20000000000 */
[----:B------:R-:W-:Y:S01]  /*0990*/  @P1 MOV R10, R19 ;  /* 0x00000013000a1202 */ /* 0x000fe20000000f00 */
[----:B------:R-:W-:Y:S01]  /*09a0*/  @P0 FFMA R18, R13, 1.925963033500011079e-08, R18 ;  /* 0x32a570600d120823 */ /* 0x000fe20000000012 */
[-C--:B------:R-:W-:Y:S01]  /*09b0*/  FFMA.RM R13, R14, R3.reuse, 12582913 ;  /* 0x4b4000010e0d7423 */ /* 0x080fe20000004003 */
[----:B------:R-:W-:Y:S01]  /*09c0*/  @P1 FFMA.SAT R14, R27, R6, 0.5 ;  /* 0x3f0000001b0e1423 */ /* 0x000fe20000002006 */
[----:B----4-:R-:W-:Y:S01]  /*09d0*/  FSETP.GT.AND P2, PT, R23, R10, PT ;  /* 0x0000000a1700720b */ /* 0x010fe20003f44000 */
[----:B------:R-:W-:Y:S01]  /*09e0*/  FADD R19, -R10, R19 ;  /* 0x000000130a137221 */ /* 0x000fe20000000100 */
[----:B------:R-:W-:Y:S01]  /*09f0*/  FADD R16, R13, -12583039 ;  /* 0xcb40007f0d107421 */ /* 0x000fe20000000000 */
[----:B------:R-:W-:Y:S01]  /*0a00*/  @P1 FFMA.RM R14, R14, R3, 12582913 ;  /* 0x4b4000010e0e1423 */ /* 0x000fe20000004003 */
[----:B------:R0:W1:Y:S02]  /*0a10*/  @P0 MUFU.EX2 R24, R18 ;  /* 0x0000001200180308 */ /* 0x0000640000000800 */
[----:B------:R-:W-:Y:S01]  /*0a20*/  FFMA R22, R15, 1.4426950216293334961, -R16 ;  /* 0x3fb8aa3b0f167823 */ /* 0x000fe20000000810 */
[----:B------:R-:W-:-:S03]  /*0a30*/  FFMA.SAT R16, R19, R6, 0.5 ;  /* 0x3f00000013107423 */ /* 0x000fc60000002006 */
[----:B------:R-:W-:Y:S01]  /*0a40*/  FFMA R17, R15, 1.925963033500011079e-08, R22 ;  /* 0x32a570600f117823 */ /* 0x000fe20000000016 */
[----:B------:R-:W-:Y:S01]  /*0a50*/  FFMA.RM R15, R16, R3, 12582913 ;  /* 0x4b400001100f7423 */ /* 0x000fe20000004003 */
[----:B0-----:R-:W-:Y:S01]  /*0a60*/  @P1 FADD R18, R14, -12583039 ;  /* 0xcb40007f0e121421 */ /* 0x001fe20000000000 */
[--C-:B------:R-:W-:Y:S02]  /*0a70*/  @P2 FADD R25, R10, -R23.reuse ;  /* 0x800000170a192221 */ /* 0x100fe40000000000 */
[----:B------:R-:W-:Y:S01]  /*0a80*/  FADD R16, R15, -12583039 ;  /* 0xcb40007f0f107421 */ /* 0x000fe20000000000 */
[----:B------:R-:W-:Y:S01]  /*0a90*/  @P2 MOV R10, R23 ;  /* 0x00000017000a2202 */ /* 0x000fe20000000f00 */
[----:B------:R-:W-:Y:S01]  /*0aa0*/  @P1 FFMA R18, R27, 1.4426950216293334961, -R18 ;  /* 0x3fb8aa3b1b121823 */ /* 0x000fe20000000812 */
[----:B------:R-:W0:Y:S01]  /*0ab0*/  MUFU.EX2 R17, R17 ;  /* 0x0000001100117308 */ /* 0x000e220000000800 */
[----:B------:R-:W-:Y:S02]  /*0ac0*/  FFMA R22, R19, 1.4426950216293334961, -R16 ;  /* 0x3fb8aa3b13167823 */ /* 0x000fe40000000810 */
[----:B------:R-:W-:Y:S01]  /*0ad0*/  @P1 FFMA R27, R27, 1.925963033500011079e-08, R18 ;  /* 0x32a570601b1b1823 */ /* 0x000fe20000000012 */
[----:B------:R-:W-:Y:S01]  /*0ae0*/  @P2 FFMA.SAT R18, R25, R6, 0.5 ;  /* 0x3f00000019122423 */ /* 0x000fe20000002006 */
[----:B------:R-:W-:Y:S01]  /*0af0*/  FADD R23, -R10, R23 ;  /* 0x000000170a177221 */ /* 0x000fe20000000100 */
[----:B-1----:R-:W-:Y:S01]  /*0b00*/  @P0 FMUL R21, R21, R24 ;  /* 0x0000001815150220 */ /* 0x002fe20000400000 */
[----:B------:R-:W-:Y:S01]  /*0b10*/  FFMA R19, R19, 1.925963033500011079e-08, R22 ;  /* 0x32a5706013137823 */ /* 0x000fe20000000016 */
[----:B------:R-:W-:Y:S01]  /*0b20*/  @P2 FFMA.RM R18, R18, R3, 12582913 ;  /* 0x4b40000112122423 */ /* 0x000fe20000004003 */
[----:B------:R-:W-:Y:S01]  /*0b30*/  FFMA.SAT R22, R23, R6, 0.5 ;  /* 0x3f00000017167423 */ /* 0x000fe20000002006 */
[----:B------:R1:W2:Y:S01]  /*0b40*/  @P1 MUFU.EX2 R16, R27 ;  /* 0x0000001b00101308 */ /* 0x0002a20000000800 */
[----:B------:R-:W-:Y:S01]  /*0b50*/  @P0 FMUL R12, R12, R21 ;  /* 0x000000150c0c0220 */ /* 0x000fe20000400000 */
[----:B------:R-:W-:Y:S01]  /*0b60*/  @P2 FADD R24, R18, -12583039 ;  /* 0xcb40007f12182421 */ /* 0x000fe20000000000 */
[----:B------:R-:W-:Y:S01]  /*0b70*/  FFMA.RM R22, R22, R3, 12582913 ;  /* 0x4b40000116167423 */ /* 0x000fe20000004003 */
[----:B------:R-:W-:-:S02]  /*0b80*/  @P1 SHF.L.U32 R21, R14, 0x17, RZ ;  /* 0x000000170e151819 */ /* 0x000fc400000006ff */
[----:B------:R-:W-:Y:S01]  /*0b90*/  @P2 FFMA R24, R25, 1.4426950216293334961, -R24 ;  /* 0x3fb8aa3b19182823 */ /* 0x000fe20000000818 */
[----:B-----5:R-:W-:Y:S01]  /*0ba0*/  FSETP.GT.AND P0, PT, R9, R10, PT ;  /* 0x0000000a0900720b */ /* 0x020fe20003f04000 */
[----:B------:R-:W3:Y:S01]  /*0bb0*/  MUFU.EX2 R19, R19 ;  /* 0x0000001300137308 */ /* 0x000ee20000000800 */
[----:B-1----:R-:W-:Y:S01]  /*0bc0*/  SHF.L.U32 R27, R13, 0x17, RZ ;  /* 0x000000170d1b7819 */ /* 0x002fe200000006ff */
[----:B------:R-:W-:Y:S01]  /*0bd0*/  @P2 FFMA R25, R25, 1.925963033500011079e-08, R24 ;  /* 0x32a5706019192823 */ /* 0x000fe20000000018 */
[----:B------:R-:W-:Y:S01]  /*0be0*/  FADD R24, R22, -12583039 ;  /* 0xcb40007f16187421 */ /* 0x000fe20000000000 */
[----:B------:R-:W-:Y:S02]  /*0bf0*/  @P2 SHF.L.U32 R18, R18, 0x17, RZ ;  /* 0x0000001712122819 */ /* 0x000fe400000006ff */
[----:B0-----:R-:W-:Y:S01]  /*0c00*/  FFMA R27, R27, R17, R12 ;  /* 0x000000111b1b7223 */ /* 0x001fe2000000000c */
[----:B------:R-:W-:Y:S01]  /*0c10*/  FFMA R24, R23, 1.4426950216293334961, -R24 ;  /* 0x3fb8aa3b17187823 */ /* 0x000fe20000000818 */
[----:B------:R-:W0:Y:S01]  /*0c20*/  @P2 MUFU.EX2 R13, R25 ;  /* 0x00000019000d2308 */ /* 0x000e220000000800 */
[----:B--2---:R-:W-:Y:S01]  /*0c30*/  @P1 FMUL R16, R21, R16 ;  /* 0x0000001015101220 */ /* 0x004fe20000400000 */
[----:B------:R-:W-:Y:S01]  /*0c40*/  SHF.L.U32 R12, R15, 0x17, RZ ;  /* 0x000000170f0c7819 */ /* 0x000fe200000006ff */
[----:B------:R-:W-:-:S02]  /*0c50*/  FFMA R24, R23, 1.925963033500011079e-08, R24 ;  /* 0x32a5706017187823 */ /* 0x000fc40000000018 */
[----:B------:R-:W-:-:S03]  /*0c60*/  @P1 FMUL R27, R16, R27 ;  /* 0x0000001b101b1220 */ /* 0x000fc60000400000 */
[----:B------:R-:W1:Y:S01]  /*0c70*/  MUFU.EX2 R17, R24 ;  /* 0x0000001800117308 */ /* 0x000e620000000800 */
[----:B---3--:R-:W-:Y:S01]  /*0c80*/  FFMA R19, R12, R19, R27 ;  /* 0x000000130c137223 */ /* 0x008fe2000000001b */
[----:B------:R-:W-:Y:S01]  /*0c90*/  SHF.L.U32 R12, R22, 0x17, RZ ;  /* 0x00000017160c7819 */ /* 0x000fe200000006ff */
        /* <DEDUP_REMOVED lines=10> */
[----:B------:R-:W-:-:S04]  /*0d40*/  FFMA R14, R13, 1.925963033500011079e-08, R14 ;  /* 0x32a570600d0e7823 */ /* 0x000fc8000000000e */
[----:B------:R-:W0:Y:S02]  /*0d50*/  MUFU.EX2 R13, R14 ;  /* 0x0000000e000d7308 */ /* 0x000e240000000800 */
[----:B0-----:R-:W-:Y:S01]  /*0d60*/  FMUL R13, R10, R13 ;  /* 0x0000000d0a0d7220 */ /* 0x001fe20000400000 */
[----:B------:R-:W-:-:S03]  /*0d70*/  MOV R10, R9 ;  /* 0x00000009000a7202 */ /* 0x000fc60000000f00 */
[----:B------:R-:W-:-:S07]  /*0d80*/  FMUL R12, R13, R12 ;  /* 0x0000000c0d0c7220 */ /* 0x000fce0000400000 */
.L_x_51:
[----:B------:R-:W-:Y:S05]  /*0d90*/  BSYNC.RECONVERGENT B1 ;  /* 0x0000000000017941 */ /* 0x000fea0003800200 */
.L_x_50:
[----:B------:R-:W-:Y:S01]  /*0da0*/  FADD R9, -R10, R9 ;  /* 0x000000090a097221 */ /* 0x000fe20000000100 */
[----:B------:R-:W-:Y:S02]  /*0db0*/  IADD3 R8, PT, PT, R8, 0x4, RZ ;  /* 0x0000000408087810 */ /* 0x000fe40007ffe0ff */
[----:B------:R-:W-:Y:S01]  /*0dc0*/  IADD3 R7, PT, PT, R7, 0x4, RZ ;  /* 0x0000000407077810 */ /* 0x000fe20007ffe0ff */
[----:B------:R-:W-:Y:S01]  /*0dd0*/  FFMA.SAT R6, R9, R6, 0.5 ;  /* 0x3f00000009067423 */ /* 0x000fe20000002006 */
[----:B------:R-:W-:-:S03]  /*0de0*/  ISETP.NE.AND P0, PT, R8, RZ, PT ;  /* 0x000000ff0800720c */ /* 0x000fc60003f05270 */
[----:B------:R-:W-:-:S04]  /*0df0*/  FFMA.RM R6, R6, R3, 12582913 ;  /* 0x4b40000106067423 */ /* 0x000fc80000004003 */
[C---:B------:R-:W-:Y:S01]  /*0e00*/  FADD R14, R6.reuse, -12583039 ;  /* 0xcb40007f060e7421 */ /* 0x040fe20000000000 */
[----:B------:R-:W-:-:S03]  /*0e10*/  SHF.L.U32 R3, R6, 0x17, RZ ;  /* 0x0000001706037819 */ /* 0x000fc600000006ff */
[----:B------:R-:W-:-:S04]  /*0e20*/  FFMA R14, R9, 1.4426950216293334961, -R14 ;  /* 0x3fb8aa3b090e7823 */ /* 0x000fc8000000080e */
[----:B------:R-:W-:-:S06]  /*0e30*/  FFMA R14, R9, 1.925963033500011079e-08, R14 ;  /* 0x32a57060090e7823 */ /* 0x000fcc000000000e */
[----:B------:R-:W0:Y:S02]  /*0e40*/  MUFU.EX2 R14, R14 ;  /* 0x0000000e000e7308 */ /* 0x000e240000000800 */
[----:B0-----:R-:W-:Y:S01]  /*0e50*/  FFMA R12, R3, R14, R12 ;  /* 0x0000000e030c7223 */ /* 0x001fe2000000000c */
[----:B------:R-:W-:Y:S06]  /*0e60*/  @P0 BRA `(.L_x_52) ;  /* 0xfffffff800780947 */ /* 0x000fec000383ffff */
.L_x_47:
[----:B------:R-:W-:Y:S05]  /*0e70*/  BSYNC.RECONVERGENT B0 ;  /* 0x0000000000007941 */ /* 0x000fea0003800200 */
.L_x_46:
[----:B------:R-:W-:Y:S01]  /*0e80*/  ISETP.NE.AND P0, PT, R20, RZ, PT ;  /* 0x000000ff1400720c */ /* 0x000fe20003f05270 */
[----:B------:R-:W-:Y:S01]  /*0e90*/  BSSY.RECONVERGENT B0, `(.L_x_45) ;  /* 0x000005d000007945 */ /* 0x000fe20003800200 */
[----:B------:R-:W-:-:S11]  /*0ea0*/  MOV R3, R12 ;  /* 0x0000000c00037202 */ /* 0x000fd60000000f00 */
[----:B------:R-:W-:Y:S05]  /*0eb0*/  @!P0 BRA `(.L_x_53) ;  /* 0x0000000400688947 */ /* 0x000fea0003800000 */
[----:B------:R-:W-:Y:S01]  /*0ec0*/  ISETP.NE.AND P0, PT, R20, 0x1, PT ;  /* 0x000000011400780c */ /* 0x000fe20003f05270 */
[----:B------:R-:W-:-:S12]  /*0ed0*/  BSSY.RECONVERGENT B1, `(.L_x_54) ;  /* 0x0000036000017945 */ /* 0x000fd80003800200 */
[----:B------:R-:W-:Y:S05]  /*0ee0*/  @!P0 BRA `(.L_x_55) ;  /* 0x0000000000d08947 */ /* 0x000fea0003800000 */
[----:B------:R-:W0:Y:S02]  /*0ef0*/  LDC.64 R4, c[0x0][0x380] ;  /* 0x0000e000ff047b82 */ /* 0x000e240000000a00 */
[----:B0-----:R-:W-:-:S05]  /*0f00*/  IMAD.WIDE R8, R7, 0x4, R4 ;  /* 0x0000000407087825 */ /* 0x001fca00078e0204 */
[----:B------:R-:W2:Y:S04]  /*0f10*/  LDG.E R17, desc[UR10][R8.64] ;  /* 0x0000000a08117981 */ /* 0x000ea8000c1e1900 */
[----:B------:R-:W3:Y:S01]  /*0f20*/  LDG.E R5, desc[UR10][R8.64+0x4] ;  /* 0x0000040a08057981 */ /* 0x000ee2000c1e1900 */
        /* <DEDUP_REMOVED lines=8> */
[----:B------:R-:W-:Y:S02]  /*0fb0*/  FADD R17, -R10, R17 ;  /* 0x000000110a117221 */ /* 0x000fe40000000100 */
[----:B------:R-:W-:Y:S02]  /*0fc0*/  @P0 FFMA.RM R15, R15, R6, 12582913 ;  /* 0x4b4000010f0f0423 */ /* 0x000fe40000004006 */
[----:B------:R-:W-:Y:S02]  /*0fd0*/  FFMA.SAT R19, R17, R4, 0.5 ;  /* 0x3f00000011137423 */ /* 0x000fe40000002004 */
[C---:B------:R-:W-:Y:S01]  /*0fe0*/  @P0 FADD R12, R15.reuse, -12583039 ;  /* 0xcb40007f0f0c0421 */ /* 0x040fe20000000000 */
[----:B------:R-:W-:Y:S01]  /*0ff0*/  @P0 SHF.L.U32 R15, R15, 0x17, RZ ;  /* 0x000000170f0f0819 */ /* 0x000fe200000006ff */
[----:B------:R-:W-:-:S02]  /*1000*/  FFMA.RM R19, R19, R6, 12582913 ;  /* 0x4b40000113137423 */ /* 0x000fc40000004006 */
[----:B------:R-:W-:Y:S02]  /*1010*/  @P0 FFMA R12, R13, 1.4426950216293334961, -R12 ;  /* 0x3fb8aa3b0d0c0823 */ /* 0x000fe4000000080c */
[C---:B------:R-:W-:Y:S01]  /*1020*/  FADD R8, R19.reuse, -12583039 ;  /* 0xcb40007f13087421 */ /* 0x040fe20000000000 */
[----:B------:R-:W-:Y:S01]  /*1030*/  SHF.L.U32 R14, R19, 0x17, RZ ;  /* 0x00000017130e7819 */ /* 0x000fe200000006ff */
[----:B------:R-:W-:Y:S02]  /*1040*/  @P0 FFMA R12, R13, 1.925963033500011079e-08, R12 ;  /* 0x32a570600d0c0823 */ /* 0x000fe4000000000c */
[----:B------:R-:W-:-:S04]  /*1050*/  FFMA R8, R17, 1.4426950216293334961, -R8 ;  /* 0x3fb8aa3b11087823 */ /* 0x000fc80000000808 */
[----:B------:R-:W0:Y:S01]  /*1060*/  @P0 MUFU.EX2 R12, R12 ;  /* 0x0000000c000c0308 */ /* 0x000e220000000800 */
[----:B------:R-:W-:-:S07]  /*1070*/  FFMA R17, R17, 1.925963033500011079e-08, R8 ;  /* 0x32a5706011117823 */ /* 0x000fce0000000008 */
[----:B------:R-:W1:Y:S01]  /*1080*/  MUFU.EX2 R17, R17 ;  /* 0x0000001100117308 */ /* 0x000e620000000800 */
[----:B0-----:R-:W-:-:S04]  /*1090*/  @P0 FMUL R8, R15, R12 ;  /* 0x0000000c0f080220 */ /* 0x001fc80000400000 */
[----:B------:R-:W-:-:S04]  /*10a0*/  @P0 FMUL R3, R8, R3 ;  /* 0x0000000308030220 */ /* 0x000fc80000400000 */
[----:B-1----:R-:W-:Y:S01]  /*10b0*/  FFMA R3, R14, R17, R3 ;  /* 0x000000110e037223 */ /* 0x002fe20000000003 */
[----:B------:R-:W-:Y:S06]  /*10c0*/  @!P1 BRA `(.L_x_57) ;  /* 0x00000000002c9947 */ /* 0x000fec0003800000 */
[----:B------:R-:W-:Y:S01]  /*10d0*/  FADD R9, R10, -R5 ;  /* 0x800000050a097221 */ /* 0x000fe20000000000 */
[----:B------:R-:W-:-:S03]  /*10e0*/  MOV R10, R5 ;  /* 0x00000005000a7202 */ /* 0x000fc60000000f00 */
[----:B------:R-:W-:-:S04]  /*10f0*/  FFMA.SAT R13, R9, R4, 0.5 ;  /* 0x3f000000090d7423 */ /* 0x000fc80000002004 */
[----:B------:R-:W-:-:S04]  /*1100*/  FFMA.RM R13, R13, R6, 12582913 ;  /* 0x4b4000010d0d7423 */ /* 0x000fc80000004006 */
[C---:B------:R-:W-:Y:S01]  /*1110*/  FADD R8, R13.reuse, -12583039 ;  /* 0xcb40007f0d087421 */ /* 0x040fe20000000000 */
[----:B------:R-:W-:-:S03]  /*1120*/  SHF.L.U32 R13, R13, 0x17, RZ ;  /* 0x000000170d0d7819 */ /* 0x000fc600000006ff */
[----:B------:R-:W-:-:S04]  /*1130*/  FFMA R8, R9, 1.4426950216293334961, -R8 ;  /* 0x3fb8aa3b09087823 */ /* 0x000fc80000000808 */
[----:B------:R-:W-:-:S06]  /*1140*/  FFMA R8, R9, 1.925963033500011079e-08, R8 ;  /* 0x32a5706009087823 */ /* 0x000fcc0000000008 */
[----:B------:R-:W0:Y:S02]  /*1150*/  MUFU.EX2 R8, R8 ;  /* 0x0000000800087308 */ /* 0x000e240000000800 */
[----:B0-----:R-:W-:-:S04]  /*1160*/  FMUL R12, R13, R8 ;  /* 0x000000080d0c7220 */ /* 0x001fc80000400000 */
[----:B------:R-:W-:-:S07]  /*1170*/  FMUL R3, R3, R12 ;  /* 0x0000000c03037220 */ /* 0x000fce0000400000 */
.L_x_57:
[----:B------:R-:W-:Y:S05]  /*1180*/  BSYNC.RECONVERGENT B2 ;  /* 0x0000000000027941 */ /* 0x000fea0003800200 */
.L_x_56:
[----:B------:R-:W-:Y:S01]  /*1190*/  FADD R5, -R10, R5 ;  /* 0x000000050a057221 */ /* 0x000fe20000000100 */
[----:B------:R-:W-:-:S03]  /*11a0*/  IADD3 R7, PT, PT, R7, 0x2, RZ ;  /* 0x0000000207077810 */ /* 0x000fc60007ffe0ff */
        /* <DEDUP_REMOVED lines=8> */
.L_x_55:
[----:B------:R-:W-:Y:S05]  /*1230*/  BSYNC.RECONVERGENT B1 ;  /* 0x0000000000017941 */ /* 0x000fea0003800200 */
.L_x_54:
[----:B------:R-:W-:-:S04]  /*1240*/  LOP3.LUT R0, R0, 0x1, RZ, 0xc0, !PT ;  /* 0x0000000100007812 */ /* 0x000fc800078ec0ff */
[----:B------:R-:W-:-:S13]  /*1250*/  ISETP.NE.U32.AND P0, PT, R0, 0x1, PT ;  /* 0x000000010000780c */ /* 0x000fda0003f05070 */
[----:B------:R-:W-:Y:S05]  /*1260*/  @P0 BRA `(.L_x_53) ;  /* 0x00000000007c0947 */ /* 0x000fea0003800000 */
[----:B------:R-:W0:Y:S02]  /*1270*/  LDC.64 R4, c[0x0][0x380] ;  /* 0x0000e000ff047b82 */ /* 0x000e240000000a00 */
[----:B0-----:R-:W-:-:S05]  /*1280*/  IMAD.WIDE R4, R7, 0x4, R4 ;  /* 0x0000000407047825 */ /* 0x001fca00078e0204 */
[----:B------:R-:W2:Y:S01]  /*1290*/  LDG.E R7, desc[UR10][R4.64] ;  /* 0x0000000a04077981 */ /* 0x000ea2000c1e1900 */
[----:B------:R-:W-:Y:S01]  /*12a0*/  BSSY.RECONVERGENT B1, `(.L_x_58) ;  /* 0x0000011000017945 */ /* 0x000fe20003800200 */
[----:B------:R-:W-:Y:S01]  /*12b0*/  HFMA2 R13, -RZ, RZ, 0.96630859375, -0.0022525787353515625 ;  /* 0x3bbb989dff0d7431 */ /* 0x000fe200000001ff */
[----:B--2---:R-:W-:-:S13]  /*12c0*/  FSETP.GT.AND P0, PT, R7, R10, PT ;  /* 0x0000000a0700720b */ /* 0x004fda0003f04000 */
[----:B------:R-:W-:Y:S05]  /*12d0*/  @!P0 BRA `(.L_x_59) ;  /* 0x0000000000348947 */ /* 0x000fea0003800000 */
[----:B------:R-:W-:Y:S01]  /*12e0*/  MOV R5, 0x3bbb989d ;  /* 0x3bbb989d00057802 */ /* 0x000fe20000000f00 */
[----:B------:R-:W-:Y:S01]  /*12f0*/  FADD R0, R10, -R7 ;  /* 0x800000070a007221 */ /* 0x000fe20000000000 */
[----:B------:R-:W-:Y:S02]  /*1300*/  MOV R9, 0x437c0000 ;  /* 0x437c000000097802 */ /* 0x000fe40000000f00 */
[----:B------:R-:W-:Y:S01]  /*1310*/  MOV R10, R7 ;  /* 0x00000007000a7202 */ /* 0x000fe20000000f00 */
        /* <DEDUP_REMOVED lines=9> */
.L_x_59:
[----:B------:R-:W-:Y:S05]  /*13b0*/  BSYNC.RECONVERGENT B1 ;  /* 0x0000000000017941 */ /* 0x000fea0003800200 */
.L_x_58:
[----:B------:R-:W-:Y:S01]  /*13c0*/  FADD R0, -R10, R7 ;  /* 0x000000070a007221 */ /* 0x000fe20000000100 */
[----:B------:R-:W-:-:S03]  /*13d0*/  MOV R5, 0x437c0000 ;  /* 0x437c000000057802 */ /* 0x000fc60000000f00 */
        /* <DEDUP_REMOVED lines=8> */
.L_x_53:
[----:B------:R-:W-:Y:S05]  /*1460*/  BSYNC.RECONVERGENT B0 ;  /* 0x0000000000007941 */ /* 0x000fea0003800200 */
.L_x_45:
[----:B------:R-:W0:Y:S02]  /*1470*/  LDC R0, c[0x0][0x394] ;  /* 0x0000e500ff007b82 */ /* 0x000e240000000800 */
[----:B0-----:R-:W-:-:S13]  /*1480*/  ISETP.GE.AND P0, PT, R0, 0x1, PT ;  /* 0x000000010000780c */ /* 0x001fda0003f06270 */
[----:B------:R-:W-:Y:S05]  /*1490*/  @!P0 EXIT ;  /* 0x000000000000894d */ /* 0x000fea0003800000 */
[C---:B------:R-:W-:Y:S01]  /*14a0*/  VIADDMNMX R18, R11.reuse, 0x1, R2, !PT ;  /* 0x000000010b127846 */ /* 0x040fe20007800102 */
[----:B------:R-:W-:Y:S01]  /*14b0*/  BSSY.RECONVERGENT B0, `(.L_x_60) ;  /* 0x0000029000007945 */ /* 0x000fe20003800200 */
[----:B------:R-:W-:Y:S02]  /*14c0*/  MOV R13, R11 ;  /* 0x0000000b000d7202 */ /* 0x000fe40000000f00 */
[----:B------:R-:W-:-:S04]  /*14d0*/  IADD3 R15, PT, PT, -R11, R18, RZ ;  /* 0x000000120b0f7210 */ /* 0x000fc80007ffe1ff */
[----:B------:R-:W-:-:S13]  /*14e0*/  LOP3.LUT P0, R15, R15, 0x3, RZ, 0xc0, !PT ;  /* 0x000000030f0f7812 */ /* 0x000fda000780c0ff */
[----:B------:R-:W-:Y:S05]  /*14f0*/  @!P0 BRA `(.L_x_61) ;  /* 0x0000000000908947 */ /* 0x000fea0003800000 */
[----:B------:R-:W0:Y:S01]  /*1500*/  LDC.64 R4, c[0x0][0x380] ;  /* 0x0000e000ff047b82 */ /* 0x000e220000000a00 */
[----:B------:R-:W-:Y:S02]  /*1510*/  IADD3 R15, PT, PT, -R15, RZ, RZ ;  /* 0x000000ff0f0f7210 */ /* 0x000fe40007ffe1ff */
[----:B------:R-:W-:-:S05]  /*1520*/  MOV R13, R11 ;  /* 0x0000000b000d7202 */ /* 0x000fca0000000f00 */
[----:B------:R-:W1:Y:S02]  /*1530*/  LDC.64 R6, c[0x0][0x388] ;  /* 0x0000e200ff067b82 */ /* 0x000e640000000a00 */
.L_x_64:
[----:B0-2---:R-:W-:-:S06]  /*1540*/  IMAD.WIDE R8, R13, 0x4, R4 ;  /* 0x000000040d087825 */ /* 0x005fcc00078e0204 */
[----:B------:R-:W2:Y:S01]  /*1550*/  LDG.E R9, desc[UR10][R8.64] ;  /* 0x0000000a08097981 */ /* 0x000ea2000c1e1900 */
[----:B------:R-:W-:Y:S01]  /*1560*/  HFMA2 R17, -RZ, RZ, 0.96630859375, -0.0022525787353515625 ;  /* 0x3bbb989dff117431 */ /* 0x000fe200000001ff */
[----:B------:R-:W-:Y:S01]  /*1570*/  MOV R19, 0x437c0000 ;  /* 0x437c000000137802 */ /* 0x000fe20000000f00 */
        /* <DEDUP_REMOVED lines=22> */
[----:B------:R-:W-:Y:S05]  /*16e0*/  CALL.REL.NOINC `($__internal_1_$__cuda_sm3x_div_rn_noftz_f32_slowpath) ;  /* 0x0000000800107944 */ /* 0x000fea0003c00000 */
[----:B------:R-:W-:-:S07]  /*16f0*/  MOV R19, R0 ;  /* 0x0000000000137202 */ /* 0x000fce0000000f00 */
.L_x_63:
[----:B------:R-:W-:Y:S05]  /*1700*/  BSYNC.RECONVERGENT B1 ;  /* 0x0000000000017941 */ /* 0x000fea0003800200 */
.L_x_62:
[----:B------:R2:W-:Y:S01]  /*1710*/  STG.E desc[UR10][R8.64], R19 ;  /* 0x0000001308007986 */ /* 0x0005e2000c10190a */
[----:B------:R-:W-:Y:S01]  /*1720*/  IADD3 R13, PT, PT, R13, 0x1, RZ ;  /* 0x000000010d0d7810 */ /* 0x000fe20007ffe0ff */
[----:B------:R-:W-:Y:S06]  /*1730*/  @P2 BRA `(.L_x_64) ;  /* 0xfffffffc00802947 */ /* 0x000fec000383ffff */
.L_x_61:
[----:B------:R-:W-:Y:S05]  /*1740*/  BSYNC.RECONVERGENT B0 ;  /* 0x0000000000007941 */ /* 0x000fea0003800200 */
.L_x_60:
        /* <DEDUP_REMOVED lines=8> */
.L_x_73:
[----:B------:R-:W-:Y:S02]  /*17d0*/  MOV R6, UR8 ;  /* 0x0000000800067c02 */ /* 0x000fe40008000f00 */
[----:B0-----:R-:W-:-:S03]  /*17e0*/  MOV R7, UR6 ;  /* 0x0000000600077c02 */ /* 0x001fc60008000f00 */
[----:B------:R-:W-:-:S05]  /*17f0*/  IMAD.WIDE R6, R13, 0x4, R6 ;  /* 0x000000040d067825 */ /* 0x000fca00078e0206 */
[----:B------:R-:W3:Y:S01]  /*1800*/  LDG.E R5, desc[UR10][R6.64+-0x8] ;  /* 0xfffff80a06057981 */ /* 0x000ee2000c1e1900 */
[----:B------:R-:W-:Y:S01]  /*1810*/  HFMA2 R0, -RZ, RZ, 0.96630859375, -0.0022525787353515625 ;  /* 0x3bbb989dff007431 */ /* 0x000fe200000001ff */
[----:B--2---:R-:W-:Y:S01]  /*1820*/  MOV R9, 0x437c0000 ;  /* 0x437c000000097802 */ /* 0x004fe20000000f00 */
[----:B------:R-:W0:Y:S01]  /*1830*/  MUFU.RCP R14, R3 ;  /* 0x00000003000e7308 */ /* 0x000e220000001000 */
[----:B------:R-:W-:Y:S01]  /*1840*/  BSSY.RECONVERGENT B0, `(.L_x_65) ;  /* 0x000001a000007945 */ /* 0x000fe20003800200 */
[----:B0-----:R-:W-:Y:S01]  /*1850*/  FFMA R11, R14, -R3, 1 ;  /* 0x3f8000000e0b7423 */ /* 0x001fe20000000803 */
[----:B---3--:R-:W-:-:S04]  /*1860*/  FADD R5, R5, -R10 ;  /* 0x8000000a05057221 */ /* 0x008fc80000000000 */
[----:B------:R-:W-:-:S04]  /*1870*/  FFMA.SAT R0, R5, R0, 0.5 ;  /* 0x3f00000005007423 */ /* 0x000fc80000002000 */
[----:B------:R-:W-:-:S04]  /*1880*/  FFMA.RM R0, R0, R9, 12582913 ;  /* 0x4b40000100007423 */ /* 0x000fc80000004009 */
[C---:B------:R-:W-:Y:S01]  /*1890*/  FADD R4, R0.reuse, -12583039 ;  /* 0xcb40007f00047421 */ /* 0x040fe20000000000 */
[----:B------:R-:W-:-:S03]  /*18a0*/  SHF.L.U32 R0, R0, 0x17, RZ ;  /* 0x0000001700007819 */ /* 0x000fc600000006ff */
[----:B------:R-:W-:-:S04]  /*18b0*/  FFMA R4, R5, 1.4426950216293334961, -R4 ;  /* 0x3fb8aa3b05047823 */ /* 0x000fc80000000804 */
[----:B------:R-:W-:Y:S01]  /*18c0*/  FFMA R8, R5, 1.925963033500011079e-08, R4 ;  /* 0x32a5706005087823 */ /* 0x000fe20000000004 */
[----:B------:R-:W-:Y:S02]  /*18d0*/  MOV R4, UR4 ;  /* 0x0000000400047c02 */ /* 0x000fe40008000f00 */
[----:B------:R-:W-:Y:S01]  /*18e0*/  MOV R5, UR5 ;  /* 0x0000000500057c02 */ /* 0x000fe20008000f00 */
[----:B------:R-:W0:Y:S02]  /*18f0*/  MUFU.EX2 R9, R8 ;  /* 0x0000000800097308 */ /* 0x000e240000000800 */
        /* <DEDUP_REMOVED lines=12> */
[----:B------:R-:W-:Y:S05]  /*19c0*/  CALL.REL.NOINC `($__internal_1_$__cuda_sm3x_div_rn_noftz_f32_slowpath) ;  /* 0x0000000400587944 */ /* 0x000fea0003c00000 */
[----:B------:R-:W-:-:S07]  /*19d0*/  MOV R9, R0 ;  /* 0x0000000000097202 */ /* 0x000fce0000000f00 */
.L_x_66:
[----:B------:R-:W-:Y:S05]  /*19e0*/  BSYNC.RECONVERGENT B0 ;  /* 0x0000000000007941 */ /* 0x000fea0003800200 */
.L_x_65:
[----:B------:R0:W-:Y:S04]  /*19f0*/  STG.E desc[UR10][R4.64+-0x8], R9 ;  /* 0xfffff80904007986 */ /* 0x0001e8000c10190a */
[----:B------:R-:W2:Y:S01]  /*1a00*/  LDG.E R11, desc[UR10][R6.64+-0x4] ;  /* 0xfffffc0a060b7981 */ /* 0x000ea2000c1e1900 */
[----:B------:R-:W-:Y:S01]  /*1a10*/  HFMA2 R0, -RZ, RZ, 0.96630859375, -0.0022525787353515625 ;  /* 0x3bbb989dff007431 */ /* 0x000fe200000001ff */
        /* <DEDUP_REMOVED lines=23> */
.L_x_68:
[----:B------:R-:W-:Y:S05]  /*1b90*/  BSYNC.RECONVERGENT B0 ;  /* 0x0000000000007941 */ /* 0x000fea0003800200 */
.L_x_67:
        /* <DEDUP_REMOVED lines=26> */
.L_x_70:
[----:B------:R-:W-:Y:S05]  /*1d40*/  BSYNC.RECONVERGENT B0 ;  /* 0x0000000000007941 */ /* 0x000fea0003800200 */
.L_x_69:
[----:B------:R0:W-:Y:S04]  /*1d50*/  STG.E desc[UR10][R4.64], R9 ;  /* 0x0000000904007986 */ /* 0x0001e8000c10190a */
[----:B------:R-:W2:Y:S01]  /*1d60*/  LDG.E R7, desc[UR10][R6.64+0x4] ;  /* 0x0000040a06077981 */ /* 0x000ea2000c1e1900 */
[----:B------:R-:W-:Y:S01]  /*1d70*/  HFMA2 R11, -RZ, RZ, 0.96630859375, -0.0022525787353515625 ;  /* 0x3bbb989dff0b7431 */ /* 0x000fe200000001ff */
[----:B------:R-:W-:Y:S01]  /*1d80*/  MOV R15, 0x437c0000 ;  /* 0x437c0000000f7802 */ /* 0x000fe20000000f00 */
[----:B------:R-:W1:Y:S01]  /*1d90*/  MUFU.RCP R12, R3 ;  /* 0x00000003000c7308 */ /* 0x000e620000001000 */
[----:B------:R-:W-:Y:S01]  /*1da0*/  BSSY.RECONVERGENT B0, `(.L_x_71) ;  /* 0x0000015000007945 */ /* 0x000fe20003800200 */
[----:B--2---:R-:W-:Y:S01]  /*1db0*/  FADD R0, R7, -R10 ;  /* 0x8000000a07007221 */ /* 0x004fe20000000000 */
[----:B-1----:R-:W-:-:S03]  /*1dc0*/  FFMA R7, R12, -R3, 1 ;  /* 0x3f8000000c077423 */ /* 0x002fc60000000803 */
[----:B------:R-:W-:-:S04]  /*1dd0*/  FFMA.SAT R8, R0, R11, 0.5 ;  /* 0x3f00000000087423 */ /* 0x000fc8000000200b */
[----:B------:R-:W-:-:S04]  /*1de0*/  FFMA.RM R8, R8, R15, 12582913 ;  /* 0x4b40000108087423 */ /* 0x000fc8000000400f */
[C---:B------:R-:W-:Y:S01]  /*1df0*/  FADD R11, R8.reuse, -12583039 ;  /* 0xcb40007f080b7421 */ /* 0x040fe20000000000 */
[----:B------:R-:W-:-:S03]  /*1e00*/  SHF.L.U32 R8, R8, 0x17, RZ ;  /* 0x0000001708087819 */ /* 0x000fc600000006ff */
        /* <DEDUP_REMOVED lines=14> */
.L_x_72:
[----:B------:R-:W-:Y:S05]  /*1ef0*/  BSYNC.RECONVERGENT B0 ;  /* 0x0000000000007941 */ /* 0x000fea0003800200 */
.L_x_71:
[----:B------:R0:W-:Y:S01]  /*1f00*/  STG.E desc[UR10][R4.64+0x4], R7 ;  /* 0x0000040704007986 */ /* 0x0001e2000c10190a */
[----:B------:R-:W-:Y:S05]  /*1f10*/  @!P2 BRA `(.L_x_73) ;  /* 0xfffffff8002ca947 */ /* 0x000fea000383ffff */
[----:B------:R-:W-:Y:S05]  /*1f20*/  EXIT ;  /* 0x000000000000794d */ /* 0x000fea0003800000 */
        .weak           $__internal_1_$__cuda_sm3x_div_rn_noftz_f32_slowpath
        .type           $__internal_1_$__cuda_sm3x_div_rn_noftz_f32_slowpath,@function
        .size           $__internal_1_$__cuda_sm3x_div_rn_noftz_f32_slowpath,(.L_x_113 - $__internal_1_$__cuda_sm3x_div_rn_noftz_f32_slowpath)
$__internal_1_$__cuda_sm3x_div_rn_noftz_f32_slowpath:
[----:B------:R-:W-:Y:S01]  /*1f30*/  SHF.R.U32.HI R14, RZ, 0x17, R3 ;  /* 0x00000017ff0e7819 */ /* 0x000fe20000011603 */
[----:B------:R-:W-:Y:S01]  /*1f40*/  BSSY.RECONVERGENT B2, `(.L_x_74) ;  /* 0x0000063000027945 */ /* 0x000fe20003800200 */
[----:B------:R-:W-:Y:S02]  /*1f50*/  SHF.R.U32.HI R17, RZ, 0x17, R0 ;  /* 0x00000017ff117819 */ /* 0x000fe40000011600 */
[----:B------:R-:W-:Y:S02]  /*1f60*/  LOP3.LUT R14, R14, 0xff, RZ, 0xc0, !PT ;  /* 0x000000ff0e0e7812 */ /* 0x000fe400078ec0ff */
[----:B------:R-:W-:Y:S02]  /*1f70*/  LOP3.LUT R17, R17, 0xff, RZ, 0xc0, !PT ;  /* 0x000000ff11117812 */ /* 0x000fe400078ec0ff */
[----:B------:R-:W-:Y:S02]  /*1f80*/  IADD3 R21, PT, PT, R14, -0x1, RZ ;  /* 0xffffffff0e157810 */ /* 0x000fe40007ffe0ff */
[----:B------:R-:W-:-:S02]  /*1f90*/  IADD3 R20, PT, PT, R17, -0x1, RZ ;  /* 0xffffffff11147810 */ /* 0x000fc40007ffe0ff */
[----:B------:R-:W-:Y:S02]  /*1fa0*/  ISETP.GT.U32.AND P0, PT, R21, 0xfd, PT ;  /* 0x000000fd1500780c */ /* 0x000fe40003f04070 */
[----:B------:R-:W-:Y:S02]  /*1fb0*/  MOV R19, R3 ;  /* 0x0000000300137202 */ /* 0x000fe40000000f00 */
        /* <DEDUP_REMOVED lines=22> */
[----:B------:R-:W-:Y:S01]  /*2120*/  @!P0 FFMA R0, R0, 1.84467440737095516160e+19, RZ ;  /* 0x5f80000000008823 */ /* 0x000fe200000000ff */
[----:B------:R-:W-:Y:S01]  /*2130*/  @!P0 MOV R12, 0xffffffc0 ;  /* 0xffffffc0000c8802 */ /* 0x000fe20000000f00 */
[----:B------:R-:W-:-:S03]  /*2140*/  @!P1 FFMA R19, R3, 1.84467440737095516160e+19, RZ ;  /* 0x5f80000003139823 */ /* 0x000fc600000000ff */
[----:B------:R-:W-:-:S07]  /*2150*/  @!P1 IADD3 R12, PT, PT, R12, 0x40, RZ ;  /* 0x000000400c0c9810 */ /* 0x000fce0007ffe0ff */
.L_x_75:
[----:B------:R-:W-:Y:S01]  /*2160*/  LEA R20, R14, 0xc0800000, 0x17 ;  /* 0xc08000000e147811 */ /* 0x000fe200078eb8ff */
[----:B------:R-:W-:Y:S01]  /*2170*/  BSSY.RECONVERGENT B3, `(.L_x_80) ;  /* 0x0000036000037945 */ /* 0x000fe20003800200 */
[----:B------:R-:W-:Y:S02]  /*2180*/  IADD3 R17, PT, PT, R17, -0x7f, RZ ;  /* 0xffffff8111117810 */ /* 0x000fe40007ffe0ff */
[----:B------:R-:W-:-:S03]  /*2190*/  IADD3 R22, PT, PT, -R20, R19, RZ ;  /* 0x0000001314167210 */ /* 0x000fc60007ffe1ff */
[C---:B------:R-:W-:Y:S01]  /*21a0*/  IMAD R0, R17.reuse, -0x800000, R0 ;  /* 0xff80000011007824 */ /* 0x040fe200078e0200 */
[----:B------:R-:W0:Y:S01]  /*21b0*/  MUFU.RCP R20, R22 ;  /* 0x0000001600147308 */ /* 0x000e220000001000 */
[----:B------:R-:W-:Y:S01]  /*21c0*/  FADD.FTZ R21, -R22, -RZ ;  /* 0x800000ff16157221 */ /* 0x000fe20000010100 */
[----:B------:R-:W-:-:S04]  /*21d0*/  IADD3 R17, PT, PT, R17, 0x7f, -R14 ;  /* 0x0000007f11117810 */ /* 0x000fc80007ffe80e */
[----:B------:R-:W-:Y:S01]  /*21e0*/  IADD3 R17, PT, PT, R17, R12, RZ ;  /* 0x0000000c11117210 */ /* 0x000fe20007ffe0ff */
        /* <DEDUP_REMOVED lines=26> */
[----:B------:R-:W-:Y:S02]  /*2390*/  IADD3 R20, PT, PT, R14, 0x20, RZ ;  /* 0x000000200e147810 */ /* 0x000fe40007ffe0ff */
[----:B------:R-:W-:-:S02]  /*23a0*/  LOP3.LUT R17, R17, 0x800000, RZ, 0xfc, !PT ;  /* 0x0080000011117812 */ /* 0x000fc400078efcff */
[----:B------:R-:W-:Y:S02]  /*23b0*/  IADD3 R14, PT, PT, -R14, RZ, RZ ;  /* 0x000000ff0e0e7210 */ /* 0x000fe40007ffe1ff */
[----:B------:R-:W-:Y:S02]  /*23c0*/  SHF.L.U32 R20, R17, R20, RZ ;  /* 0x0000001411147219 */ /* 0x000fe400000006ff */
[----:B------:R-:W-:Y:S02]  /*23d0*/  FSETP.NEU.FTZ.AND P0, PT, R12, R19, PT ;  /* 0x000000130c00720b */ /* 0x000fe40003f1d000 */
[----:B------:R-:W-:Y:S02]  /*23e0*/  SEL R12, R14, RZ, P3 ;  /* 0x000000ff0e0c7207 */ /* 0x000fe40001800000 */
[----:B------:R-:W-:Y:S02]  /*23f0*/  ISETP.NE.AND P1, PT, R20, RZ, P1 ;  /* 0x000000ff1400720c */ /* 0x000fe40000f25270 */
[----:B------:R-:W-:-:S02]  /*2400*/  SHF.R.U32.HI R12, RZ, R12, R17 ;  /* 0x0000000cff0c7219 */ /* 0x000fc40000011611 */
[----:B------:R-:W-:Y:S02]  /*2410*/  PLOP3.LUT P0, PT, P0, P1, PT, 0xf8, 0x8f ;  /* 0x00000000008f781c */ /* 0x000fe40000703f70 */
[----:B------:R-:W-:Y:S02]  /*2420*/  SHF.R.U32.HI R17, RZ, 0x1, R12 ;  /* 0x00000001ff117819 */ /* 0x000fe4000001160c */
[----:B------:R-:W-:-:S04]  /*2430*/  SEL R14, RZ, 0x1, !P0 ;  /* 0x00000001ff0e7807 */ /* 0x000fc80004000000 */
[----:B------:R-:W-:-:S04]  /*2440*/  LOP3.LUT R19, R14, 0x1, R17, 0xf8, !PT ;  /* 0x000000010e137812 */ /* 0x000fc800078ef811 */
[----:B------:R-:W-:-:S04]  /*2450*/  LOP3.LUT R12, R19, R12, RZ, 0xc0, !PT ;  /* 0x0000000c130c7212 */ /* 0x000fc800078ec0ff */
[----:B------:R-:W-:-:S04]  /*2460*/  IADD3 R17, PT, PT, R17, R12, RZ ;  /* 0x0000000c11117210 */ /* 0x000fc80007ffe0ff */
[----:B------:R-:W-:Y:S01]  /*2470*/  LOP3.LUT R0, R17, R0, RZ, 0xfc, !PT ;  /* 0x0000000011007212 */ /* 0x000fe200078efcff */
[----:B------:R-:W-:Y:S06]  /*2480*/  BRA `(.L_x_83) ;  /* 0x0000000000107947 */ /* 0x000fec0003800000 */
.L_x_82:
[----:B------:R-:W-:-:S04]  /*2490*/  LOP3.LUT R0, R0, 0x80000000, RZ, 0xc0, !PT ;  /* 0x8000000000007812 */ /* 0x000fc800078ec0ff */
[----:B------:R-:W-:Y:S01]  /*24a0*/  LOP3.LUT R0, R0, 0x7f800000, RZ, 0xfc, !PT ;  /* 0x7f80000000007812 */ /* 0x000fe200078efcff */
[----:B------:R-:W-:Y:S06]  /*24b0*/  BRA `(.L_x_83) ;  /* 0x0000000000047947 */ /* 0x000fec0003800000 */
.L_x_81:
[----:B------:R-:W-:-:S07]  /*24c0*/  LEA R0, R17, R0, 0x17 ;  /* 0x0000000011007211 */ /* 0x000fce00078eb8ff */
.L_x_83:
[----:B------:R-:W-:Y:S05]  /*24d0*/  BSYNC.RECONVERGENT B3 ;  /* 0x0000000000037941 */ /* 0x000fea0003800200 */
.L_x_80:
[----:B------:R-:W-:Y:S05]  /*24e0*/  BRA `(.L_x_84) ;  /* 0x0000000000207947 */ /* 0x000fea0003800000 */
.L_x_79:
[----:B------:R-:W-:-:S04]  /*24f0*/  LOP3.LUT R0, R19, 0x80000000, R0, 0x48, !PT ;  /* 0x8000000013007812 */ /* 0x000fc800078e4800 */
[----:B------:R-:W-:Y:S01]  /*2500*/  LOP3.LUT R0, R0, 0x7f800000, RZ, 0xfc, !PT ;  /* 0x7f80000000007812 */ /* 0x000fe200078efcff */
[----:B------:R-:W-:Y:S06]  /*2510*/  BRA `(.L_x_84) ;  /* 0x0000000000147947 */ /* 0x000fec0003800000 */
.L_x_78:
[----:B------:R-:W-:Y:S01]  /*2520*/  LOP3.LUT R0, R19, 0x80000000, R0, 0x48, !PT ;  /* 0x8000000013007812 */ /* 0x000fe200078e4800 */
[----:B------:R-:W-:Y:S06]  /*2530*/  BRA `(.L_x_84) ;  /* 0x00000000000c7947 */ /* 0x000fec0003800000 */
.L_x_77:
[----:B------:R-:W0:Y:S01]  /*2540*/  MUFU.RSQ R0, -QNAN ;  /* 0xffc0000000007908 */ /* 0x000e220000001400 */
[----:B------:R-:W-:Y:S05]  /*2550*/  BRA `(.L_x_84) ;  /* 0x0000000000047947 */ /* 0x000fea0003800000 */
.L_x_76:
[----:B------:R-:W-:-:S07]  /*2560*/  FADD.FTZ R0, R0, R3 ;  /* 0x0000000300007221 */ /* 0x000fce0000010000 */
.L_x_84:
[----:B------:R-:W-:Y:S05]  /*2570*/  BSYNC.RECONVERGENT B2 ;  /* 0x0000000000027941 */ /* 0x000fea0003800200 */
.L_x_74:
[----:B------:R-:W-:-:S04]  /*2580*/  HFMA2 R17, -RZ, RZ, 0, 0 ;  /* 0x00000000ff117431 */ /* 0x000fc800000001ff */
[----:B0-----:R-:W-:Y:S05]  /*2590*/  RET.REL.NODEC R16 `(_Z14softmax_onlinePKfPfii) ;  /* 0xffffffd810987950 */ /* 0x001fea0003c3ffff */
.L_x_85:
        /* <DEDUP_REMOVED lines=14> */
.L_x_113:


//--------------------- .text._Z17softmax_sharedmemPKfPfii --------------------------
	.section	.text._Z17softmax_sharedmemPKfPfii,"ax",@progbits
	.align	128
        .global         _Z17softmax_sharedmemPKfPfii
        .type           _Z17softmax_sharedmemPKfPfii,@function
        .size           _Z17softmax_sharedmemPKfPfii,(.L_x_114 - _Z17softmax_sharedmemPKfPfii)
        .other          _Z17softmax_sharedmemPKfPfii,@"STO_CUDA_ENTRY STV_DEFAULT"
_Z17softmax_sharedmemPKfPfii:
.text._Z17softmax_sharedmemPKfPfii:
[----:B------:R-:W-:Y:S01]  /*0000*/  LDC R1, c[0x0][0x37c] ;  /* 0x0000df00ff017b82 */ /* 0x000fe20000000800 */
[----:B------:R-:W0:Y:S07]  /*0010*/  S2R R0, SR_TID.X ;  /* 0x0000000000007919 */ /* 0x000e2e0000002100 */
[----:B------:R-:W0:Y:S01]  /*0020*/  LDC R5, c[0x0][0x394] ;  /* 0x0000e500ff057b82 */ /* 0x000e220000000800 */
[----:B------:R-:W1:Y:S01]  /*0030*/  LDCU.64 UR6, c[0x0][0x358] ;  /* 0x00006b00ff0677ac */ /* 0x000e620008000a00 */
[----:B------:R-:W-:Y:S01]  /*0040*/  BSSY.RECONVERGENT B0, `(.L_x_86) ;  /* 0x000002e000007945 */ /* 0x000fe20003800200 */
[----:B------:R-:W-:-:S02]  /*0050*/  IMAD.MOV.U32 R3, RZ, RZ, RZ ;  /* 0x000000ffff037224 */ /* 0x000fc400078e00ff */
[----:B------:R-:W-:-:S03]  /*0060*/  IMAD.MOV.U32 R11, RZ, RZ, -0x800000 ;  /* 0xff800000ff0b7424 */ /* 0x000fc600078e00ff */
[----:B------:R-:W2:Y:S01]  /*0070*/  S2UR UR4, SR_CTAID.X ;  /* 0x00000000000479c3 */ /* 0x000ea20000002500 */
[----:B0-----:R-:W-:Y:S01]  /*0080*/  ISETP.GE.AND P0, PT, R0, R5, PT ;  /* 0x000000050000720c */ /* 0x001fe20003f06270 */
[C---:B--2---:R-:W-:Y:S02]  /*0090*/  IMAD R9, R5.reuse, UR4, R0 ;  /* 0x0000000405097c24 */ /* 0x044fe4000f8e0200 */
[----:B------:R-:W-:-:S10]  /*00a0*/  IMAD R2, R5, UR4, R5 ;  /* 0x0000000405027c24 */ /* 0x000fd4000f8e0205 */
[----:B-1----:R-:W-:Y:S05]  /*00b0*/  @P0 BRA `(.L_x_87) ;  /* 0x0000000000980947 */ /* 0x002fea0003800000 */
[----:B------:R-:W0:Y:S01]  /*00c0*/  LDC R6, c[0x0][0x360] ;  /* 0x0000d800ff067b82 */ /* 0x000e220000000800 */
[----:B------:R-:W-:Y:S01]  /*00d0*/  MOV R11, 0xff800000 ;  /* 0xff800000000b7802 */ /* 0x000fe20000000f00 */
[----:B------:R-:W-:Y:S02]  /*00e0*/  IMAD.MOV.U32 R3, RZ, RZ, RZ ;  /* 0x000000ffff037224 */ /* 0x000fe400078e00ff */
[----:B------:R-:W-:-:S04]  /*00f0*/  IMAD.MOV.U32 R7, RZ, RZ, R9 ;  /* 0x000000ffff077224 */ /* 0x000fc800078e0009 */
[----:B------:R-:W1:Y:S03]  /*0100*/  LDC.64 R4, c[0x0][0x380] ;  /* 0x0000e000ff047b82 */ /* 0x000e660000000a00 */
.L_x_90:
[----:B-1----:R-:W-:-:S06]  /*0110*/  IMAD.WIDE R12, R7, 0x4, R4 ;  /* 0x00000004070c7825 */ /* 0x002fcc00078e0204 */
[----:B------:R-:W2:Y:S01]  /*0120*/  LDG.E R12, desc[UR6][R12.64] ;  /* 0x000000060c0c7981 */ /* 0x000ea2000c1e1900 */
[----:B------:R-:W-:Y:S01]  /*0130*/  BSSY.RECONVERGENT B1, `(.L_x_88) ;  /* 0x0000011000017945 */ /* 0x000fe20003800200 */
[----:B------:R-:W-:Y:S01]  /*0140*/  HFMA2 R15, -RZ, RZ, 0.96630859375, -0.0022525787353515625 ;  /* 0x3bbb989dff0f7431 */ /* 0x000fe200000001ff */
[----:B--2---:R-:W-:-:S13]  /*0150*/  FSETP.GT.AND P0, PT, R12, R11, PT ;  /* 0x0000000b0c00720b */ /* 0x004fda0003f04000 */
[----:B------:R-:W-:Y:S05]  /*0160*/  @!P0 BRA `(.L_x_89) ;  /* 0x0000000000348947 */ /* 0x000fea0003800000 */
[----:B------:R-:W-:Y:S02]  /*0170*/  IMAD.MOV.U32 R13, RZ, RZ, 0x3bbb989d ;  /* 0x3bbb989dff0d7424 */ /* 0x000fe400078e00ff */
[----:B------:R-:W-:Y:S01]  /*0180*/  FADD R8, R11, -R12 ;  /* 0x8000000c0b087221 */ /* 0x000fe20000000000 */
[----:B------:R-:W-:-:S03]  /*0190*/  IMAD.MOV.U32 R11, RZ, RZ, 0x437c0000 ;  /* 0x437c0000ff0b7424 */ /* 0x000fc600078e00ff */
[----:B------:R-:W-:-:S04]  /*01a0*/  FFMA.SAT R10, R8, R13, 0.5 ;  /* 0x3f000000080a7423 */ /* 0x000fc8000000200d */
[----:B------:R-:W-:-:S04]  /*01b0*/  FFMA.RM R10, R10, R11, 12582913 ;  /* 0x4b4000010a0a7423 */ /* 0x000fc8000000400b */
[C---:B------:R-:W-:Y:S01]  /*01c0*/  FADD R11, R10.reuse, -12583039 ;  /* 0xcb40007f0a0b7421 */ /* 0x040fe20000000000 */
[----:B------:R-:W-:-:S03]  /*01d0*/  SHF.L.U32 R10, R10, 0x17, RZ ;  /* 0x000000170a0a7819 */ /* 0x000fc600000006ff */
[----:B------:R-:W-:-:S04]  /*01e0*/  FFMA R11, R8, 1.4426950216293334961, -R11 ;  /* 0x3fb8aa3b080b7823 */ /* 0x000fc8000000080b */
[----:B------:R-:W-:-:S04]  /*01f0*/  FFMA R8, R8, 1.925963033500011079e-08, R11 ;  /* 0x32a5706008087823 */ /* 0x000fc8000000000b */
[----:B------:R-:W1:Y:S02]  /*0200*/  MUFU.EX2 R11, R8 ;  /* 0x00000008000b7308 */ /* 0x000e640000000800 */
[----:B-1----:R-:W-:Y:S01]  /*0210*/  FMUL R10, R10, R11 ;  /* 0x0000000b0a0a7220 */ /* 0x002fe20000400000 */
[----:B------:R-:W-:-:S03]  /*0220*/  IMAD.MOV.U32 R11, RZ, RZ, R12 ;  /* 0x000000ffff0b7224 */ /* 0x000fc600078e000c */
[----:B------:R-:W-:-:S07]  /*0230*/  FMUL R3, R3, R10 ;  /* 0x0000000a03037220 */ /* 0x000fce0000400000 */
.L_x_89:
[----:B------:R-:W-:Y:S05]  /*0240*/  BSYNC.RECONVERGENT B1 ;  /* 0x0000000000017941 */ /* 0x000fea0003800200 */
.L_x_88:
[----:B------:R-:W-:Y:S01]  /*0250*/  FADD R8, -R11, R12 ;  /* 0x0000000c0b087221 */ /* 0x000fe20000000100 */
[----:B------:R-:W-:Y:S01]  /*0260*/  MOV R13, 0x437c0000 ;  /* 0x437c0000000d7802 */ /* 0x000fe20000000f00 */
[----:B0-----:R-:W-:Y:S02]  /*0270*/  IMAD.IADD R7, R6, 0x1, R7 ;  /* 0x0000000106077824 */ /* 0x001fe400078e0207 */
[----:B------:R-:W-:-:S03]  /*0280*/  FFMA.SAT R10, R8, R15, 0.5 ;  /* 0x3f000000080a7423 */ /* 0x000fc6000000200f */
[----:B------:R-:W-:Y:S01]  /*0290*/  ISETP.GE.AND P0, PT, R7, R2, PT ;  /* 0x000000020700720c */ /* 0x000fe20003f06270 */
[----:B------:R-:W-:-:S04]  /*02a0*/  FFMA.RM R10, R10, R13, 12582913 ;  /* 0x4b4000010a0a7423 */ /* 0x000fc8000000400d */
[C---:B------:R-:W-:Y:S01]  /*02b0*/  FADD R13, R10.reuse, -12583039 ;  /* 0xcb40007f0a0d7421 */ /* 0x040fe20000000000 */
[----:B------:R-:W-:-:S03]  /*02c0*/  SHF.L.U32 R10, R10, 0x17, RZ ;  /* 0x000000170a0a7819 */ /* 0x000fc600000006ff */
[----:B------:R-:W-:-:S04]  /*02d0*/  FFMA R13, R8, 1.4426950216293334961, -R13 ;  /* 0x3fb8aa3b080d7823 */ /* 0x000fc8000000080d */
[----:B------:R-:W-:-:S06]  /*02e0*/  FFMA R13, R8, 1.925963033500011079e-08, R13 ;  /* 0x32a57060080d7823 */ /* 0x000fcc000000000d */
[----:B------:R-:W0:Y:S02]  /*02f0*/  MUFU.EX2 R13, R13 ;  /* 0x0000000d000d7308 */ /* 0x000e240000000800 */
[----:B0-----:R-:W-:Y:S01]  /*0300*/  FFMA R3, R10, R13, R3 ;  /* 0x0000000d0a037223 */ /* 0x001fe20000000003 */
[----:B------:R-:W-:Y:S06]  /*0310*/  @!P0 BRA `(.L_x_90) ;  /* 0xfffffffc007c8947 */ /* 0x000fec000383ffff */
.L_x_87:
[----:B------:R-:W-:Y:S05]  /*0320*/  BSYNC.RECONVERGENT B0 ;  /* 0x0000000000007941 */ /* 0x000fea0003800200 */
.L_x_86:
[----:B------:R-:W0:Y:S01]  /*0330*/  S2UR UR5, SR_CgaCtaId ;  /* 0x00000000000579c3 */ /* 0x000e220000008800 */
[----:B------:R-:W-:Y:S01]  /*0340*/  UMOV UR4, 0x400 ;  /* 0x0000040000047882 */ /* 0x000fe20000000000 */
[----:B------:R-:W1:Y:S02]  /*0350*/  LDCU UR8, c[0x0][0x360] ;  /* 0x00006c00ff0877ac */ /* 0x000e640008000800 */
[----:B-1----:R-:W-:Y:S02]  /*0360*/  UISETP.GE.U32.AND UP0, UPT, UR8, 0x2, UPT ;  /* 0x000000020800788c */ /* 0x002fe4000bf06070 */
[----:B0-----:R-:W-:-:S06]  /*0370*/  ULEA UR4, UR5, UR4, 0x18 ;  /* 0x0000000405047291 */ /* 0x001fcc000f8ec0ff */
[----:B------:R-:W-:-:S05]  /*0380*/  LEA R4, R0, UR4, 0x2 ;  /* 0x0000000400047c11 */ /* 0x000fca000f8e10ff */
[----:B------:R0:W-:Y:S01]  /*0390*/  STS [R4], R11 ;  /* 0x0000000b04007388 */ /* 0x0001e20000000800 */
[----:B------:R-:W-:Y:S06]  /*03a0*/  BAR.SYNC.DEFER_BLOCKING 0x0 ;  /* 0x0000000000007b1d */ /* 0x000fec0000010000 */
[----:B------:R-:W-:Y:S05]  /*03b0*/  BRA.U !UP0, `(.L_x_91) ;  /* 0x00000001083c7547 */ /* 0x000fea000b800000 */
[----:B------:R-:W-:-:S07]  /*03c0*/  IMAD.U32 R5, RZ, RZ, UR8 ;  /* 0x00000008ff057e24 */ /* 0x000fce000f8e00ff */
.L_x_94:
[----:B------:R-:W-:Y:S01]  /*03d0*/  MOV R8, R5 ;  /* 0x0000000500087202 */ /* 0x000fe20000000f00 */
[----:B------:R-:W-:Y:S01]  /*03e0*/  BSSY.RECONVERGENT B0, `(.L_x_92) ;  /* 0x0000009000007945 */ /* 0x000fe20003800200 */
[----:B------:R-:W-:-:S04]  /*03f0*/  SHF.R.U32.HI R5, RZ, 0x1, R5 ;  /* 0x00000001ff057819 */ /* 0x000fc80000011605 */
[----:B------:R-:W-:-:S13]  /*0400*/  ISETP.GE.U32.AND P0, PT, R0, R5, PT ;  /* 0x000000050000720c */ /* 0x000fda0003f06070 */
[----:B-1----:R-:W-:Y:S05]  /*0410*/  @P0 BRA `(.L_x_93) ;  /* 0x0000000000140947 */ /* 0x002fea0003800000 */
[----:B------:R-:W-:Y:S01]  /*0420*/  IMAD R6, R5, 0x4, R4 ;  /* 0x0000000405067824 */ /* 0x000fe200078e0204 */
[----:B------:R-:W-:Y:S05]  /*0430*/  LDS R7, [R4] ;  /* 0x0000000004077984 */ /* 0x000fea0000000800 */
[----:B------:R-:W1:Y:S02]  /*0440*/  LDS R6, [R6] ;  /* 0x0000000006067984 */ /* 0x000e640000000800 */
[----:B-1----:R-:W-:-:S13]  /*0450*/  FSETP.GT.AND P0, PT, R6, R7, PT ;  /* 0x000000070600720b */ /* 0x002fda0003f04000 */
[----:B------:R1:W-:Y:S02]  /*0460*/  @P0 STS [R4], R6 ;  /* 0x0000000604000388 */ /* 0x0003e40000000800 */
.L_x_93:
[----:B------:R-:W-:Y:S05]  /*0470*/  BSYNC.RECONVERGENT B0 ;  /* 0x0000000000007941 */ /* 0x000fea0003800200 */
.L_x_92:
[----:B------:R-:W-:Y:S01]  /*0480*/  BAR.SYNC.DEFER_BLOCKING 0x0 ;  /* 0x0000000000007b1d */ /* 0x000fe20000010000 */
[----:B------:R-:W-:-:S13]  /*0490*/  ISETP.GT.U32.AND P0, PT, R8, 0x3, PT ;  /* 0x000000030800780c */ /* 0x000fda0003f04070 */
[----:B------:R-:W-:Y:S05]  /*04a0*/  @P0 BRA `(.L_x_94) ;  /* 0xfffffffc00c80947 */ /* 0x000fea000383ffff */
.L_x_91:
[----:B------:R-:W2:Y:S01]  /*04b0*/  S2UR UR5, SR_CgaCtaId ;  /* 0x00000000000579c3 */ /* 0x000ea20000008800 */
[----:B------:R-:W-:Y:S01]  /*04c0*/  UMOV UR4, 0x400 ;  /* 0x0000040000047882 */ /* 0x000fe20000000000 */
[----:B-1----:R-:W-:Y:S02]  /*04d0*/  HFMA2 R6, -RZ, RZ, 0.96630859375, -0.0022525787353515625 ;  /* 0x3bbb989dff067431 */ /* 0x002fe400000001ff */
[----:B------:R-:W-:Y:S01]  /*04e0*/  IMAD.MOV.U32 R10, RZ, RZ, 0x437c0000 ;  /* 0x437c0000ff0a7424 */ /* 0x000fe200078e00ff */
[----:B------:R-:W-:Y:S02]  /*04f0*/  UISETP.GE.U32.AND UP0, UPT, UR8, 0x2, UPT ;  /* 0x000000020800788c */ /* 0x000fe4000bf06070 */
[----:B--2---:R-:W-:-:S09]  /*0500*/  ULEA UR4, UR5, UR4, 0x18 ;  /* 0x0000000405047291 */ /* 0x004fd2000f8ec0ff */
[----:B------:R-:W0:Y:S01]  /*0510*/  LDS R8, [UR4] ;  /* 0x00000004ff087984 */ /* 0x000e220008000800 */
[----:B------:R-:W-:Y:S02]  /*0520*/  UMOV UR4, 0x400 ;  /* 0x0000040000047882 */ /* 0x000fe40000000000 */
[----:B------:R-:W-:Y:S01]  /*0530*/  ULEA UR4, UR5, UR4, 0x18 ;  /* 0x0000000405047291 */ /* 0x000fe2000f8ec0ff */
[----:B0-----:R-:W-:-:S04]  /*0540*/  FADD R11, -R8, R11 ;  /* 0x0000000b080b7221 */ /* 0x001fc80000000100 */
        /* <DEDUP_REMOVED lines=8> */
[----:B------:R-:W-:Y:S01]  /*05d0*/  FMUL R3, R10, R3 ;  /* 0x000000030a037220 */ /* 0x000fe20000400000 */
[----:B------:R-:W-:Y:S06]  /*05e0*/  BAR.SYNC.DEFER_BLOCKING 0x0 ;  /* 0x0000000000007b1d */ /* 0x000fec0000010000 */
[----:B------:R0:W-:Y:S02]  /*05f0*/  STS [R4], R3 ;  /* 0x0000000304007388 */ /* 0x0001e40000000800 */
[----:B------:R-:W-:Y:S06]  /*0600*/  BAR.SYNC.DEFER_BLOCKING 0x0 ;  /* 0x0000000000007b1d */ /* 0x000fec0000010000 */
[----:B------:R-:W-:Y:S05]  /*0610*/  BRA.U !UP0, `(.L_x_95) ;  /* 0x0000000108307547 */ /* 0x000fea000b800000 */
[----:B0-----:R-:W-:-:S07]  /*0620*/  IMAD.U32 R3, RZ, RZ, UR8 ;  /* 0x00000008ff037e24 */ /* 0x001fce000f8e00ff */
.L_x_96:
[----:B------:R-:W-:-:S04]  /*0630*/  SHF.R.U32.HI R11, RZ, 0x1, R3 ;  /* 0x00000001ff0b7819 */ /* 0x000fc80000011603 */
[----:B------:R-:W-:-:S13]  /*0640*/  ISETP.GE.U32.AND P0, PT, R0, R11, PT ;  /* 0x0000000b0000720c */ /* 0x000fda0003f06070 */
[----:B------:R-:W-:Y:S01]  /*0650*/  @!P0 LEA R5, R11, R4, 0x2 ;  /* 0x000000040b058211 */ /* 0x000fe200078e10ff */
[----:B------:R-:W-:Y:S05]  /*0660*/  @!P0 LDS R6, [R4] ;  /* 0x0000000004068984 */ /* 0x000fea0000000800 */
[----:B------:R-:W0:Y:S02]  /*0670*/  @!P0 LDS R5, [R5] ;  /* 0x0000000005058984 */ /* 0x000e240000000800 */
[----:B0-----:R-:W-:-:S05]  /*0680*/  @!P0 FADD R7, R5, R6 ;  /* 0x0000000605078221 */ /* 0x001fca0000000000 */
[----:B------:R1:W-:Y:S01]  /*0690*/  @!P0 STS [R4], R7 ;  /* 0x0000000704008388 */ /* 0x0003e20000000800 */
[----:B------:R-:W-:Y:S01]  /*06a0*/  BAR.SYNC.DEFER_BLOCKING 0x0 ;  /* 0x0000000000007b1d */ /* 0x000fe20000010000 */
[----:B------:R-:W-:Y:S01]  /*06b0*/  ISETP.GT.U32.AND P0, PT, R3, 0x3, PT ;  /* 0x000000030300780c */ /* 0x000fe20003f04070 */
[----:B------:R-:W-:-:S12]  /*06c0*/  IMAD.MOV.U32 R3, RZ, RZ, R11 ;  /* 0x000000ffff037224 */ /* 0x000fd800078e000b */
[----:B-1----:R-:W-:Y:S05]  /*06d0*/  @P0 BRA `(.L_x_96) ;  /* 0xfffffffc00d40947 */ /* 0x002fea000383ffff */
.L_x_95:
[----:B0-----:R-:W0:Y:S01]  /*06e0*/  LDS R3, [UR4] ;  /* 0x00000004ff037984 */ /* 0x001e220008000800 */
[----:B------:R-:W1:Y:S01]  /*06f0*/  LDCU UR4, c[0x0][0x394] ;  /* 0x00007280ff0477ac */ /* 0x000e620008000800 */
[----:B------:R-:W2:Y:S08]  /*0700*/  LDC.64 R6, c[0x0][0x380] ;  /* 0x0000e000ff067b82 */ /* 0x000eb00000000a00 */
[----:B------:R-:W3:Y:S08]  /*0710*/  LDC.64 R4, c[0x0][0x388] ;  /* 0x0000e200ff047b82 */ /* 0x000ef00000000a00 */
[----:B------:R-:W-:Y:S01]  /*0720*/  BAR.SYNC.DEFER_BLOCKING 0x0 ;  /* 0x0000000000007b1d */ /* 0x000fe20000010000 */
[----:B-1----:R-:W-:-:S13]  /*0730*/  ISETP.GE.AND P0, PT, R0, UR4, PT ;  /* 0x0000000400007c0c */ /* 0x002fda000bf06270 */
[----:B------:R-:W-:Y:S05]  /*0740*/  @P0 EXIT ;  /* 0x000000000000094d */ /* 0x000fea0003800000 */
.L_x_99:
[----:B-12---:R-:W-:-:S06]  /*0750*/  IMAD.WIDE R10, R9, 0x4, R6 ;  /* 0x00000004090a7825 */ /* 0x006fcc00078e0206 */
[----:B------:R-:W2:Y:S01]  /*0760*/  LDG.E R11, desc[UR6][R10.64] ;  /* 0x000000060a0b7981 */ /* 0x000ea2000c1e1900 */
[----:B------:R-:W-:Y:S01]  /*0770*/  MOV R13, 0x3bbb989d ;  /* 0x3bbb989d000d7802 */ /* 0x000fe20000000f00 */
[----:B------:R-:W-:Y:S01]  /*0780*/  IMAD.MOV.U32 R15, RZ, RZ, 0x437c0000 ;  /* 0x437c0000ff0f7424 */ /* 0x000fe200078e00ff */
[----:B0-----:R-:W0:Y:S01]  /*0790*/  MUFU.RCP R14, R3 ;  /* 0x00000003000e7308 */ /* 0x001e220000001000 */
[----:B------:R-:W-:Y:S01]  /*07a0*/  BSSY.RECONVERGENT B0, `(.L_x_97) ;  /* 0x0000017000007945 */ /* 0x000fe20003800200 */
[----:B--2---:R-:W-:Y:S01]  /*07b0*/  FADD R0, -R8, R11 ;  /* 0x0000000b08007221 */ /* 0x004fe20000000100 */
[----:B0-----:R-:W-:-:S03]  /*07c0*/  FFMA R11, -R3, R14, 1 ;  /* 0x3f800000030b7423 */ /* 0x001fc6000000010e */
[----:B------:R-:W-:-:S04]  /*07d0*/  FFMA.SAT R12, R0, R13, 0.5 ;  /* 0x3f000000000c7423 */ /* 0x000fc8000000200d */
[----:B------:R-:W-:Y:S01]  /*07e0*/  FFMA.RM R12, R12, R15, 12582913 ;  /* 0x4b4000010c0c7423 */ /* 0x000fe2000000400f */
[----:B------:R-:W-:Y:S01]  /*07f0*/  FFMA R15, R14, R11, R14 ;  /* 0x0000000b0e0f7223 */ /* 0x000fe2000000000e */
[----:B------:R-:W-:Y:S01]  /*0800*/  IMAD.MOV.U32 R11, RZ, RZ, R9 ;  /* 0x000000ffff0b7224 */ /* 0x000fe200078e0009 */
[----:B------:R-:W-:Y:S01]  /*0810*/  IADD3 R9, PT, PT, R9, UR8, RZ ;  /* 0x0000000809097c10 */ /* 0x000fe2000fffe0ff */
[----:B------:R-:W-:-:S03]  /*0820*/  FADD R13, R12, -12583039 ;  /* 0xcb40007f0c0d7421 */ /* 0x000fc60000000000 */
[----:B------:R-:W-:Y:S01]  /*0830*/  ISETP.GE.AND P2, PT, R9, R2, PT ;  /* 0x000000020900720c */ /* 0x000fe20003f46270 */
[----:B------:R-:W-:-:S04]  /*0840*/  FFMA R13, R0, 1.4426950216293334961, -R13 ;  /* 0x3fb8aa3b000d7823 */ /* 0x000fc8000000080d */
[----:B------:R-:W-:Y:S01]  /*0850*/  FFMA R13, R0, 1.925963033500011079e-08, R13 ;  /* 0x32a57060000d7823 */ /* 0x000fe2000000000d */
[----:B------:R-:W-:-:S05]  /*0860*/  SHF.L.U32 R0, R12, 0x17, RZ ;  /* 0x000000170c007819 */ /* 0x000fca00000006ff */
[----:B------:R-:W0:Y:S02]  /*0870*/  MUFU.EX2 R13, R13 ;  /* 0x0000000d000d7308 */ /* 0x000e240000000800 */
[----:B0-----:R-:W-:-:S06]  /*0880*/  FMUL R0, R0, R13 ;  /* 0x0000000d00007220 */ /* 0x001fcc0000400000 */
[----:B------:R-:W0:Y:S01]  /*0890*/  FCHK P0, R0, R3 ;  /* 0x0000000300007302 */ /* 0x000e220000000000 */
[----:B------:R-:W-:-:S04]  /*08a0*/  FFMA R10, R0, R15, RZ ;  /* 0x0000000f000a7223 */ /* 0x000fc800000000ff */
[----:B------:R-:W-:-:S04]  /*08b0*/  FFMA R12, -R3, R10, R0 ;  /* 0x0000000a030c7223 */ /* 0x000fc80000000100 */
[----:B------:R-:W-:Y:S01]  /*08c0*/  FFMA R15, R15, R12, R10 ;  /* 0x0000000c0f0f7223 */ /* 0x000fe2000000000a */
[----:B0-----:R-:W-:Y:S06]  /*08d0*/  @!P0 BRA `(.L_x_98) ;  /* 0x00000000000c8947 */ /* 0x001fec0003800000 */
[----:B------:R-:W-:-:S07]  /*08e0*/  MOV R10, 0x900 ;  /* 0x00000900000a7802 */ /* 0x000fce0000000f00 */
[----:B---3--:R-:W-:Y:S05]  /*08f0*/  CALL.REL.NOINC `($__internal_2_$__cuda_sm3x_div_rn_noftz_f32_slowpath) ;  /* 0x0000000000187944 */ /* 0x008fea0003c00000 */
[----:B------:R-:W-:-:S07]  /*0900*/  IMAD.MOV.U32 R15, RZ, RZ, R0 ;  /* 0x000000ffff0f7224 */ /* 0x000fce00078e0000 */
.L_x_98:
[----:B------:R-:W-:Y:S05]  /*0910*/  BSYNC.RECONVERGENT B0 ;  /* 0x0000000000007941 */ /* 0x000fea0003800200 */
.L_x_97:
[----:B---3--:R-:W-:-:S05]  /*0920*/  IMAD.WIDE R10, R11, 0x4, R4 ;  /* 0x000000040b0a7825 */ /* 0x008fca00078e0204 */
[----:B------:R1:W-:Y:S01]  /*0930*/  STG.E desc[UR6][R10.64], R15 ;  /* 0x0000000f0a007986 */ /* 0x0003e2000c101906 */
[----:B------:R-:W-:Y:S05]  /*0940*/  @!P2 BRA `(.L_x_99) ;  /* 0xfffffffc0080a947 */ /* 0x000fea000383ffff */
[----:B------:R-:W-:Y:S05]  /*0950*/  EXIT ;  /* 0x000000000000794d */ /* 0x000fea0003800000 */
        .weak           $__internal_2_$__cuda_sm3x_div_rn_noftz_f32_slowpath
        .type           $__internal_2_$__cuda_sm3x_div_rn_noftz_f32_slowpath,@function
        .size           $__internal_2_$__cuda_sm3x_div_rn_noftz_f32_slowpath,(.L_x_114 - $__internal_2_$__cuda_sm3x_div_rn_noftz_f32_slowpath)
$__internal_2_$__cuda_sm3x_div_rn_noftz_f32_slowpath:
[--C-:B------:R-:W-:Y:S01]  /*0960*/  SHF.R.U32.HI R13, RZ, 0x17, R3.reuse ;  /* 0x00000017ff0d7819 */ /* 0x100fe20000011603 */
[----:B------:R-:W-:Y:S01]  /*0970*/  BSSY.RECONVERGENT B1, `(.L_x_100) ;  /* 0x0000064000017945 */ /* 0x000fe20003800200 */
[----:B------:R-:W-:Y:S01]  /*0980*/  SHF.R.U32.HI R12, RZ, 0x17, R0 ;  /* 0x00000017ff0c7819 */ /* 0x000fe20000011600 */
[----:B------:R-:W-:Y:S01]  /*0990*/  IMAD.MOV.U32 R15, RZ, RZ, R3 ;  /* 0x000000ffff0f7224 */ /* 0x000fe200078e0003 */
        /* <DEDUP_REMOVED lines=27> */
[----:B------:R-:W-:Y:S01]  /*0b50*/  @P0 IMAD.MOV.U32 R12, RZ, RZ, RZ ;  /* 0x000000ffff0c0224 */ /* 0x000fe200078e00ff */
[----:B------:R-:W-:Y:S01]  /*0b60*/  @!P0 MOV R12, 0xffffffc0 ;  /* 0xffffffc0000c8802 */ /* 0x000fe20000000f00 */
[----:B------:R-:W-:Y:S01]  /*0b70*/  @!P0 FFMA R14, R0, 1.84467440737095516160e+19, RZ ;  /* 0x5f800000000e8823 */ /* 0x000fe200000000ff */
[----:B------:R-:W-:-:S03]  /*0b80*/  @!P1 FFMA R15, R3, 1.84467440737095516160e+19, RZ ;  /* 0x5f800000030f9823 */ /* 0x000fc600000000ff */
[----:B------:R-:W-:-:S07]  /*0b90*/  @!P1 VIADD R12, R12, 0x40 ;  /* 0x000000400c0c9836 */ /* 0x000fce0000000000 */
.L_x_101:
[----:B------:R-:W-:Y:S01]  /*0ba0*/  LEA R0, R13, 0xc0800000, 0x17 ;  /* 0xc08000000d007811 */ /* 0x000fe200078eb8ff */
[----:B------:R-:W-:Y:S01]  /*0bb0*/  VIADD R16, R16, 0xffffff81 ;  /* 0xffffff8110107836 */ /* 0x000fe20000000000 */
[----:B------:R-:W-:Y:S02]  /*0bc0*/  BSSY.RECONVERGENT B2, `(.L_x_106) ;  /* 0x0000035000027945 */ /* 0x000fe40003800200 */
[----:B------:R-:W-:Y:S01]  /*0bd0*/  IADD3 R17, PT, PT, -R0, R15, RZ ;  /* 0x0000000f00117210 */ /* 0x000fe20007ffe1ff */
[----:B------:R-:W-:-:S03]  /*0be0*/  IMAD R0, R16, -0x800000, R14 ;  /* 0xff80000010007824 */ /* 0x000fc600078e020e */
[----:B------:R0:W1:Y:S01]  /*0bf0*/  MUFU.RCP R15, R17 ;  /* 0x00000011000f7308 */ /* 0x0000620000001000 */
[----:B------:R-:W-:Y:S01]  /*0c00*/  FADD.FTZ R19, -R17, -RZ ;  /* 0x800000ff11137221 */ /* 0x000fe20000010100 */
[----:B0-----:R-:W-:-:S04]  /*0c10*/  IADD3 R17, PT, PT, R16, 0x7f, -R13 ;  /* 0x0000007f10117810 */ /* 0x001fc80007ffe80d */
[----:B------:R-:W-:Y:S01]  /*0c20*/  IADD3 R17, PT, PT, R17, R12, RZ ;  /* 0x0000000c11117210 */ /* 0x000fe20007ffe0ff */
[----:B-1----:R-:W-:-:S04]  /*0c30*/  FFMA R18, R15, R19, 1 ;  /* 0x3f8000000f127423 */ /* 0x002fc80000000013 */
[----:B------:R-:W-:-:S04]  /*0c40*/  FFMA R15, R15, R18, R15 ;  /* 0x000000120f0f7223 */ /* 0x000fc8000000000f */
[----:B------:R-:W-:-:S04]  /*0c50*/  FFMA R14, R0, R15, RZ ;  /* 0x0000000f000e7223 */ /* 0x000fc800000000ff */
[----:B------:R-:W-:-:S04]  /*0c60*/  FFMA R18, R19, R14, R0 ;  /* 0x0000000e13127223 */ /* 0x000fc80000000000 */
[----:B------:R-:W-:-:S04]  /*0c70*/  FFMA R18, R15, R18, R14 ;  /* 0x000000120f127223 */ /* 0x000fc8000000000e */
[----:B------:R-:W-:-:S04]  /*0c80*/  FFMA R19, R19, R18, R0 ;  /* 0x0000001213137223 */ /* 0x000fc80000000000 */
[----:B------:R-:W-:-:S05]  /*0c90*/  FFMA R0, R15, R19, R18 ;  /* 0x000000130f007223 */ /* 0x000fca0000000012 */
[----:B------:R-:W-:-:S04]  /*0ca0*/  SHF.R.U32.HI R13, RZ, 0x17, R0 ;  /* 0x00000017ff0d7819 */ /* 0x000fc80000011600 */
[----:B------:R-:W-:-:S05]  /*0cb0*/  LOP3.LUT R13, R13, 0xff, RZ, 0xc0, !PT ;  /* 0x000000ff0d0d7812 */ /* 0x000fca00078ec0ff */
[----:B------:R-:W-:-:S05]  /*0cc0*/  IMAD.IADD R16, R13, 0x1, R17 ;  /* 0x000000010d107824 */ /* 0x000fca00078e0211 */
        /* <DEDUP_REMOVED lines=11> */
[C---:B------:R-:W-:Y:S01]  /*0d80*/  VIADD R14, R16.reuse, 0x20 ;  /* 0x00000020100e7836 */ /* 0x040fe20000000000 */
[C---:B------:R-:W-:Y:S02]  /*0d90*/  ISETP.NE.AND P3, PT, R16.reuse, RZ, PT ;  /* 0x000000ff1000720c */ /* 0x040fe40003f65270 */
[----:B------:R-:W-:Y:S02]  /*0da0*/  ISETP.NE.AND P1, PT, R16, RZ, PT ;  /* 0x000000ff1000720c */ /* 0x000fe40003f25270 */
[----:B------:R-:W-:Y:S01]  /*0db0*/  LOP3.LUT R13, R12, 0x7fffff, RZ, 0xc0, !PT ;  /* 0x007fffff0c0d7812 */ /* 0x000fe200078ec0ff */
[CCC-:B------:R-:W-:Y:S01]  /*0dc0*/  FFMA.RP R12, R15.reuse, R19.reuse, R18.reuse ;  /* 0x000000130f0c7223 */ /* 0x1c0fe20000008012 */
[----:B------:R-:W-:Y:S01]  /*0dd0*/  FFMA.RM R15, R15, R19, R18 ;  /* 0x000000130f0f7223 */ /* 0x000fe20000004012 */
[----:B------:R-:W-:Y:S02]  /*0de0*/  IADD3 R16, PT, PT, -R16, RZ, RZ ;  /* 0x000000ff10107210 */ /* 0x000fe40007ffe1ff */
        /* <DEDUP_REMOVED lines=10> */
[----:B------:R-:W-:-:S05]  /*0e90*/  LOP3.LUT R13, R13, R12, RZ, 0xc0, !PT ;  /* 0x0000000c0d0d7212 */ /* 0x000fca00078ec0ff */
[----:B------:R-:W-:-:S05]  /*0ea0*/  IMAD.IADD R13, R14, 0x1, R13 ;  /* 0x000000010e0d7824 */ /* 0x000fca00078e020d */
[----:B------:R-:W-:Y:S01]  /*0eb0*/  LOP3.LUT R0, R13, R0, RZ, 0xfc, !PT ;  /* 0x000000000d007212 */ /* 0x000fe200078efcff */
[----:B------:R-:W-:Y:S06]  /*0ec0*/  BRA `(.L_x_109) ;  /* 0x0000000000107947 */ /* 0x000fec0003800000 */
.L_x_108:
[----:B------:R-:W-:-:S04]  /*0ed0*/  LOP3.LUT R0, R0, 0x80000000, RZ, 0xc0, !PT ;  /* 0x8000000000007812 */ /* 0x000fc800078ec0ff */
[----:B------:R-:W-:Y:S01]  /*0ee0*/  LOP3.LUT R0, R0, 0x7f800000, RZ, 0xfc, !PT ;  /* 0x7f80000000007812 */ /* 0x000fe200078efcff */
[----:B------:R-:W-:Y:S06]  /*0ef0*/  BRA `(.L_x_109) ;  /* 0x0000000000047947 */ /* 0x000fec0003800000 */
.L_x_107:
[----:B------:R-:W-:-:S07]  /*0f00*/  LEA R0, R17, R0, 0x17 ;  /* 0x0000000011007211 */ /* 0x000fce00078eb8ff */
.L_x_109:
[----:B------:R-:W-:Y:S05]  /*0f10*/  BSYNC.RECONVERGENT B2 ;  /* 0x0000000000027941 */ /* 0x000fea0003800200 */
.L_x_106:
[----:B------:R-:W-:Y:S05]  /*0f20*/  BRA `(.L_x_110) ;  /* 0x0000000000207947 */ /* 0x000fea0003800000 */
.L_x_105:
[----:B------:R-:W-:-:S04]  /*0f30*/  LOP3.LUT R0, R15, 0x80000000, R14, 0x48, !PT ;  /* 0x800000000f007812 */ /* 0x000fc800078e480e */
[----:B------:R-:W-:Y:S01]  /*0f40*/  LOP3.LUT R0, R0, 0x7f800000, RZ, 0xfc, !PT ;  /* 0x7f80000000007812 */ /* 0x000fe200078efcff */
[----:B------:R-:W-:Y:S06]  /*0f50*/  BRA `(.L_x_110) ;  /* 0x0000000000147947 */ /* 0x000fec0003800000 */
.L_x_104:
[----:B------:R-:W-:Y:S01]  /*0f60*/  LOP3.LUT R0, R15, 0x80000000, R14, 0x48, !PT ;  /* 0x800000000f007812 */ /* 0x000fe200078e480e */
[----:B------:R-:W-:Y:S06]  /*0f70*/  BRA `(.L_x_110) ;  /* 0x00000000000c7947 */ /* 0x000fec0003800000 */
.L_x_103:
[----:B------:R-:W0:Y:S01]  /*0f80*/  MUFU.RSQ R0, -QNAN ;  /* 0xffc0000000007908 */ /* 0x000e220000001400 */
[----:B------:R-:W-:Y:S05]  /*0f90*/  BRA `(.L_x_110) ;  /* 0x0000000000047947 */ /* 0x000fea0003800000 */
.L_x_102:
[----:B------:R-:W-:-:S07]  /*0fa0*/  FADD.FTZ R0, R0, R3 ;  /* 0x0000000300007221 */ /* 0x000fce0000010000 */
.L_x_110:
[----:B------:R-:W-:Y:S05]  /*0fb0*/  BSYNC.RECONVERGENT B1 ;  /* 0x0000000000017941 */ /* 0x000fea0003800200 */
.L_x_100:
[----:B------:R-:W-:Y:S02]  /*0fc0*/  HFMA2 R13, -RZ, RZ, 0, 0 ;  /* 0x00000000ff0d7431 */ /* 0x000fe400000001ff */
[----:B------:R-:W-:-:S04]  /*0fd0*/  IMAD.MOV.U32 R12, RZ, RZ, R10 ;  /* 0x000000ffff0c7224 */ /* 0x000fc800078e000a */
[----:B0-----:R-:W-:Y:S05]  /*0fe0*/  RET.REL.NODEC R12 `(_Z17softmax_sharedmemPKfPfii) ;  /* 0xfffffff00c047950 */ /* 0x001fea0003c3ffff */
.L_x_111:
        /* <DEDUP_REMOVED lines=9> */
.L_x_114:


//--------------------- .nv.shared.reserved.0     --------------------------
	.section	.nv.shared.reserved.0,"aw",@nobits
	.weak		__nv_reservedSMEM_offset_0_alias
	.size		__nv_reservedSMEM_offset_0_alias, 0, 64
	.other		__nv_reservedSMEM_offset_0_alias,@"STO_CUDA_RESERVED_SHARED STV_DEFAULT"
__nv_reservedSMEM_offset_0_alias:
	.zero		0
	.zero		64


//--------------------- .nv.shared._Z17softmax_sharedmemPKfPfii --------------------------
	.section	.nv.shared._Z17softmax_sharedmemPKfPfii,"aw",@nobits
	.sectionflags	@""
	.align	4
.nv.shared._Z17softmax_sharedmemPKfPfii:
	.zero		1536


//--------------------- .nv.constant0._Z13softmax_naivePKfPfii --------------------------
	.section	.nv.constant0._Z13softmax_naivePKfPfii,"a",@progbits
	.sectionflags	@""
	.align	4
.nv.constant0._Z13softmax_naivePKfPfii:
	.zero		920


//--------------------- .nv.constant0._Z14softmax_onlinePKfPfii --------------------------
	.section	.nv.constant0._Z14softmax_onlinePKfPfii,"a",@progbits
	.sectionflags	@""
	.align	4
.nv.constant0._Z14softmax_onlinePKfPfii:
	.zero		920


//--------------------- .nv.constant0._Z17softmax_sharedmemPKfPfii --------------------------
	.section	.nv.constant0._Z17softmax_sharedmemPKfPfii,"a",@progbits
	.sectionflags	@""
	.align	4
.nv.constant0._Z17softmax_sharedmemPKfPfii:
	.zero		920


//--------------------- SYMBOLS --------------------------

	.type		.nv.reservedSmem.offset0,@object
	.size		.nv.reservedSmem.offset0,0x4
	.type		.nv.reservedSmem.cap,@object
	.size		.nv.reservedSmem.cap,0x4
